//
// Generated by NVIDIA NVVM Compiler
//
// Compiler Build ID: CL-36424714
// Cuda compilation tools, release 13.0, V13.0.88
// Based on NVVM 20.0.0
//

.version 9.0
.target sm_100
.address_size 64

	// .globl	_Z24tiled_convolution_kernelPfS_ii
.const .align 4 .b8 mask_c[100];
// _ZZ24tiled_convolution_kernelPfS_iiE7input_s has been demoted

.visible .entry _Z24tiled_convolution_kernelPfS_ii(
	.param .u64 .ptr .align 1 _Z24tiled_convolution_kernelPfS_ii_param_0,
	.param .u64 .ptr .align 1 _Z24tiled_convolution_kernelPfS_ii_param_1,
	.param .u32 _Z24tiled_convolution_kernelPfS_ii_param_2,
	.param .u32 _Z24tiled_convolution_kernelPfS_ii_param_3
)
{
	.reg .pred 	%p<16>;
	.reg .b32 	%r<24>;
	.reg .b32 	%f<77>;
	.reg .b64 	%rd<9>;
	// demoted variable
	.shared .align 4 .b8 _ZZ24tiled_convolution_kernelPfS_iiE7input_s[1024];
	ld.param.u64 	%rd1, [_Z24tiled_convolution_kernelPfS_ii_param_0];
	ld.param.u64 	%rd2, [_Z24tiled_convolution_kernelPfS_ii_param_1];
	ld.param.u32 	%r7, [_Z24tiled_convolution_kernelPfS_ii_param_2];
	ld.param.u32 	%r9, [_Z24tiled_convolution_kernelPfS_ii_param_3];
	mov.u32 	%r10, %ctaid.x;
	mov.u32 	%r11, %tid.x;
	add.s32 	%r1, %r11, -2;
	mad.lo.s32 	%r2, %r10, 12, %r1;
	mov.u32 	%r12, %ctaid.y;
	mov.u32 	%r3, %tid.y;
	mad.lo.s32 	%r13, %r12, 12, %r3;
	add.s32 	%r5, %r13, -2;
	setp.lt.u32 	%p1, %r13, 2;
	setp.ge.s32 	%p2, %r5, %r9;
	or.pred  	%p3, %p1, %p2;
	setp.lt.s32 	%p4, %r2, 0;
	or.pred  	%p5, %p4, %p3;
	setp.ge.s32 	%p6, %r2, %r7;
	shl.b32 	%r14, %r3, 6;
	mov.u32 	%r15, _ZZ24tiled_convolution_kernelPfS_iiE7input_s;
	add.s32 	%r16, %r15, %r14;
	shl.b32 	%r17, %r11, 2;
	add.s32 	%r6, %r16, %r17;
	or.pred  	%p7, %p6, %p5;
	@%p7 bra 	$L__BB0_2;
	cvta.to.global.u64 	%rd3, %rd1;
	mad.lo.s32 	%r19, %r7, %r5, %r2;
	mul.wide.s32 	%rd4, %r19, 4;
	add.s64 	%rd5, %rd3, %rd4;
	ld.global.f32 	%f1, [%rd5];
	st.shared.f32 	[%r6], %f1;
	bra.uni 	$L__BB0_3;
$L__BB0_2:
	mov.b32 	%r18, 0;
	st.shared.u32 	[%r6], %r18;
$L__BB0_3:
	setp.ge.s32 	%p8, %r2, %r7;
	setp.lt.s32 	%p9, %r2, 0;
	setp.ge.s32 	%p10, %r5, %r9;
	setp.lt.u32 	%p11, %r13, 2;
	bar.sync 	0;
	or.pred  	%p12, %p9, %p8;
	or.pred  	%p13, %p11, %p12;
	or.pred  	%p14, %p13, %p10;
	@%p14 bra 	$L__BB0_6;
	add.s32 	%r21, %r3, -2;
	max.u32 	%r22, %r1, %r21;
	setp.gt.u32 	%p15, %r22, 11;
	@%p15 bra 	$L__BB0_6;
	ld.const.f32 	%f2, [mask_c];
	ld.shared.f32 	%f3, [%r6+-136];
	fma.rn.f32 	%f4, %f2, %f3, 0f00000000;
	ld.const.f32 	%f5, [mask_c+4];
	ld.shared.f32 	%f6, [%r6+-132];
	fma.rn.f32 	%f7, %f5, %f6, %f4;
	ld.const.f32 	%f8, [mask_c+8];
	ld.shared.f32 	%f9, [%r6+-128];
	fma.rn.f32 	%f10, %f8, %f9, %f7;
	ld.const.f32 	%f11, [mask_c+12];
	ld.shared.f32 	%f12, [%r6+-124];
	fma.rn.f32 	%f13, %f11, %f12, %f10;
	ld.const.f32 	%f14, [mask_c+16];
	ld.shared.f32 	%f15, [%r6+-120];
	fma.rn.f32 	%f16, %f14, %f15, %f13;
	ld.const.f32 	%f17, [mask_c+20];
	ld.shared.f32 	%f18, [%r6+-72];
	fma.rn.f32 	%f19, %f17, %f18, %f16;
	ld.const.f32 	%f20, [mask_c+24];
	ld.shared.f32 	%f21, [%r6+-68];
	fma.rn.f32 	%f22, %f20, %f21, %f19;
	ld.const.f32 	%f23, [mask_c+28];
	ld.shared.f32 	%f24, [%r6+-64];
	fma.rn.f32 	%f25, %f23, %f24, %f22;
	ld.const.f32 	%f26, [mask_c+32];
	ld.shared.f32 	%f27, [%r6+-60];
	fma.rn.f32 	%f28, %f26, %f27, %f25;
	ld.const.f32 	%f29, [mask_c+36];
	ld.shared.f32 	%f30, [%r6+-56];
	fma.rn.f32 	%f31, %f29, %f30, %f28;
	ld.const.f32 	%f32, [mask_c+40];
	ld.shared.f32 	%f33, [%r6+-8];
	fma.rn.f32 	%f34, %f32, %f33, %f31;
	ld.const.f32 	%f35, [mask_c+44];
	ld.shared.f32 	%f36, [%r6+-4];
	fma.rn.f32 	%f37, %f35, %f36, %f34;
	ld.const.f32 	%f38, [mask_c+48];
	ld.shared.f32 	%f39, [%r6];
	fma.rn.f32 	%f40, %f38, %f39, %f37;
	ld.const.f32 	%f41, [mask_c+52];
	ld.shared.f32 	%f42, [%r6+4];
	fma.rn.f32 	%f43, %f41, %f42, %f40;
	ld.const.f32 	%f44, [mask_c+56];
	ld.shared.f32 	%f45, [%r6+8];
	fma.rn.f32 	%f46, %f44, %f45, %f43;
	ld.const.f32 	%f47, [mask_c+60];
	ld.shared.f32 	%f48, [%r6+56];
	fma.rn.f32 	%f49, %f47, %f48, %f46;
	ld.const.f32 	%f50, [mask_c+64];
	ld.shared.f32 	%f51, [%r6+60];
	fma.rn.f32 	%f52, %f50, %f51, %f49;
	ld.const.f32 	%f53, [mask_c+68];
	ld.shared.f32 	%f54, [%r6+64];
	fma.rn.f32 	%f55, %f53, %f54, %f52;
	ld.const.f32 	%f56, [mask_c+72];
	ld.shared.f32 	%f57, [%r6+68];
	fma.rn.f32 	%f58, %f56, %f57, %f55;
	ld.const.f32 	%f59, [mask_c+76];
	ld.shared.f32 	%f60, [%r6+72];
	fma.rn.f32 	%f61, %f59, %f60, %f58;
	ld.const.f32 	%f62, [mask_c+80];
	ld.shared.f32 	%f63, [%r6+120];
	fma.rn.f32 	%f64, %f62, %f63, %f61;
	ld.const.f32 	%f65, [mask_c+84];
	ld.shared.f32 	%f66, [%r6+124];
	fma.rn.f32 	%f67, %f65, %f66, %f64;
	ld.const.f32 	%f68, [mask_c+88];
	ld.shared.f32 	%f69, [%r6+128];
	fma.rn.f32 	%f70, %f68, %f69, %f67;
	ld.const.f32 	%f71, [mask_c+92];
	ld.shared.f32 	%f72, [%r6+132];
	fma.rn.f32 	%f73, %f71, %f72, %f70;
	ld.const.f32 	%f74, [mask_c+96];
	ld.shared.f32 	%f75, [%r6+136];
	fma.rn.f32 	%f76, %f74, %f75, %f73;
	mad.lo.s32 	%r23, %r7, %r5, %r2;
	cvta.to.global.u64 	%rd6, %rd2;
	mul.wide.s32 	%rd7, %r23, 4;
	add.s64 	%rd8, %rd6, %rd7;
	st.global.f32 	[%rd8], %f76;
$L__BB0_6:
	ret;

}
	// .globl	_Z24naive_convolution_kernelPfS_jj
.visible .entry _Z24naive_convolution_kernelPfS_jj(
	.param .u64 .ptr .align 1 _Z24naive_convolution_kernelPfS_jj_param_0,
	.param .u64 .ptr .align 1 _Z24naive_convolution_kernelPfS_jj_param_1,
	.param .u32 _Z24naive_convolution_kernelPfS_jj_param_2,
	.param .u32 _Z24naive_convolution_kernelPfS_jj_param_3
)
{
	.reg .pred 	%p<84>;
	.reg .b32 	%r<50>;
	.reg .b32 	%f<129>;
	.reg .b64 	%rd<57>;

	ld.param.u64 	%rd3, [_Z24naive_convolution_kernelPfS_jj_param_0];
	ld.param.u64 	%rd2, [_Z24naive_convolution_kernelPfS_jj_param_1];
	ld.param.u32 	%r15, [_Z24naive_convolution_kernelPfS_jj_param_2];
	ld.param.u32 	%r16, [_Z24naive_convolution_kernelPfS_jj_param_3];
	cvta.to.global.u64 	%rd1, %rd3;
	mov.u32 	%r17, %ctaid.y;
	mov.u32 	%r18, %ntid.y;
	mov.u32 	%r19, %tid.y;
	mad.lo.s32 	%r1, %r17, %r18, %r19;
	mov.u32 	%r20, %ctaid.x;
	mov.u32 	%r21, %ntid.x;
	mov.u32 	%r22, %tid.x;
	mad.lo.s32 	%r2, %r20, %r21, %r22;
	setp.ge.u32 	%p6, %r1, %r16;
	setp.ge.u32 	%p7, %r2, %r15;
	or.pred  	%p8, %p7, %p6;
	mov.f32 	%f108, 0f00000000;
	@%p8 bra 	$L__BB1_68;
	add.s32 	%r3, %r2, -2;
	add.s32 	%r23, %r1, -2;
	setp.lt.u32 	%p9, %r23, %r16;
	setp.gt.u32 	%p10, %r1, 1;
	and.pred  	%p1, %p9, %p10;
	mul.lo.s32 	%r4, %r23, %r15;
	not.pred 	%p11, %p1;
	@%p11 bra 	$L__BB1_4;
	setp.ge.u32 	%p12, %r3, %r15;
	setp.lt.s32 	%p13, %r2, 2;
	or.pred  	%p14, %p12, %p13;
	@%p14 bra 	$L__BB1_4;
	ld.const.f32 	%f53, [mask_c];
	add.s32 	%r24, %r3, %r4;
	mul.wide.u32 	%rd4, %r24, 4;
	add.s64 	%rd5, %rd1, %rd4;
	ld.global.f32 	%f54, [%rd5];
	fma.rn.f32 	%f108, %f53, %f54, 0f00000000;
$L__BB1_4:
	add.s32 	%r5, %r2, -1;
	@%p11 bra 	$L__BB1_7;
	setp.ge.u32 	%p16, %r5, %r15;
	setp.lt.s32 	%p17, %r2, 1;
	or.pred  	%p18, %p16, %p17;
	@%p18 bra 	$L__BB1_7;
	ld.const.f32 	%f55, [mask_c+4];
	add.s32 	%r25, %r5, %r4;
	mul.wide.u32 	%rd6, %r25, 4;
	add.s64 	%rd7, %rd1, %rd6;
	ld.global.f32 	%f56, [%rd7];
	fma.rn.f32 	%f108, %f55, %f56, %f108;
$L__BB1_7:
	setp.lt.s32 	%p19, %r2, 0;
	or.pred  	%p21, %p11, %p19;
	@%p21 bra 	$L__BB1_9;
	ld.const.f32 	%f57, [mask_c+8];
	add.s32 	%r26, %r2, %r4;
	mul.wide.u32 	%rd8, %r26, 4;
	add.s64 	%rd9, %rd1, %rd8;
	ld.global.f32 	%f58, [%rd9];
	fma.rn.f32 	%f108, %f57, %f58, %f108;
$L__BB1_9:
	add.s32 	%r6, %r2, 1;
	@%p11 bra 	$L__BB1_12;
	setp.ge.u32 	%p23, %r6, %r15;
	setp.lt.s32 	%p24, %r2, -1;
	or.pred  	%p25, %p23, %p24;
	@%p25 bra 	$L__BB1_12;
	ld.const.f32 	%f59, [mask_c+12];
	add.s32 	%r27, %r6, %r4;
	mul.wide.u32 	%rd10, %r27, 4;
	add.s64 	%rd11, %rd1, %rd10;
	ld.global.f32 	%f60, [%rd11];
	fma.rn.f32 	%f108, %f59, %f60, %f108;
$L__BB1_12:
	add.s32 	%r7, %r2, 2;
	@%p11 bra 	$L__BB1_15;
	setp.ge.u32 	%p27, %r7, %r15;
	setp.lt.s32 	%p28, %r2, -2;
	or.pred  	%p29, %p27, %p28;
	@%p29 bra 	$L__BB1_15;
	ld.const.f32 	%f61, [mask_c+16];
	add.s32 	%r28, %r7, %r4;
	mul.wide.u32 	%rd12, %r28, 4;
	add.s64 	%rd13, %rd1, %rd12;
	ld.global.f32 	%f62, [%rd13];
	fma.rn.f32 	%f108, %f61, %f62, %f108;
$L__BB1_15:
	add.s32 	%r8, %r1, -1;
	setp.ge.u32 	%p30, %r8, %r16;
	add.s32 	%r9, %r4, %r15;
	@%p30 bra 	$L__BB1_18;
	setp.ge.u32 	%p31, %r3, %r15;
	setp.lt.s32 	%p32, %r2, 2;
	or.pred  	%p33, %p31, %p32;
	@%p33 bra 	$L__BB1_18;
	ld.const.f32 	%f63, [mask_c+20];
	add.s32 	%r29, %r3, %r9;
	mul.wide.u32 	%rd14, %r29, 4;
	add.s64 	%rd15, %rd1, %rd14;
	ld.global.f32 	%f64, [%rd15];
	fma.rn.f32 	%f108, %f63, %f64, %f108;
$L__BB1_18:
	setp.ge.u32 	%p34, %r8, %r16;
	@%p34 bra 	$L__BB1_21;
	setp.ge.u32 	%p35, %r5, %r15;
	setp.lt.s32 	%p36, %r2, 1;
	or.pred  	%p37, %p35, %p36;
	@%p37 bra 	$L__BB1_21;
	ld.const.f32 	%f65, [mask_c+24];
	add.s32 	%r30, %r5, %r9;
	mul.wide.u32 	%rd16, %r30, 4;
	add.s64 	%rd17, %rd1, %rd16;
	ld.global.f32 	%f66, [%rd17];
	fma.rn.f32 	%f108, %f65, %f66, %f108;
$L__BB1_21:
	setp.ge.u32 	%p38, %r8, %r16;
	setp.lt.s32 	%p39, %r2, 0;
	or.pred  	%p40, %p38, %p39;
	@%p40 bra 	$L__BB1_23;
	ld.const.f32 	%f67, [mask_c+28];
	add.s32 	%r31, %r2, %r9;
	mul.wide.u32 	%rd18, %r31, 4;
	add.s64 	%rd19, %rd1, %rd18;
	ld.global.f32 	%f68, [%rd19];
	fma.rn.f32 	%f108, %f67, %f68, %f108;
$L__BB1_23:
	setp.ge.u32 	%p41, %r8, %r16;
	@%p41 bra 	$L__BB1_26;
	setp.ge.u32 	%p42, %r6, %r15;
	setp.lt.s32 	%p43, %r2, -1;
	or.pred  	%p44, %p42, %p43;
	@%p44 bra 	$L__BB1_26;
	ld.const.f32 	%f69, [mask_c+32];
	add.s32 	%r32, %r6, %r9;
	mul.wide.u32 	%rd20, %r32, 4;
	add.s64 	%rd21, %rd1, %rd20;
	ld.global.f32 	%f70, [%rd21];
	fma.rn.f32 	%f108, %f69, %f70, %f108;
$L__BB1_26:
	setp.ge.u32 	%p45, %r8, %r16;
	@%p45 bra 	$L__BB1_29;
	setp.ge.u32 	%p46, %r7, %r15;
	setp.lt.s32 	%p47, %r2, -2;
	or.pred  	%p48, %p46, %p47;
	@%p48 bra 	$L__BB1_29;
	ld.const.f32 	%f71, [mask_c+36];
	add.s32 	%r33, %r7, %r9;
	mul.wide.u32 	%rd22, %r33, 4;
	add.s64 	%rd23, %rd1, %rd22;
	ld.global.f32 	%f72, [%rd23];
	fma.rn.f32 	%f108, %f71, %f72, %f108;
$L__BB1_29:
	add.s32 	%r10, %r9, %r15;
	setp.lt.u32 	%p49, %r3, %r15;
	setp.gt.s32 	%p50, %r2, 1;
	and.pred  	%p2, %p49, %p50;
	not.pred 	%p51, %p2;
	@%p51 bra 	$L__BB1_31;
	ld.const.f32 	%f73, [mask_c+40];
	add.s32 	%r34, %r3, %r10;
	mul.wide.u32 	%rd24, %r34, 4;
	add.s64 	%rd25, %rd1, %rd24;
	ld.global.f32 	%f74, [%rd25];
	fma.rn.f32 	%f108, %f73, %f74, %f108;
$L__BB1_31:
	setp.lt.u32 	%p52, %r5, %r15;
	setp.gt.s32 	%p53, %r2, 0;
	and.pred  	%p3, %p52, %p53;
	not.pred 	%p54, %p3;
	@%p54 bra 	$L__BB1_33;
	ld.const.f32 	%f75, [mask_c+44];
	add.s32 	%r35, %r5, %r10;
	mul.wide.u32 	%rd26, %r35, 4;
	add.s64 	%rd27, %rd1, %rd26;
	ld.global.f32 	%f76, [%rd27];
	fma.rn.f32 	%f108, %f75, %f76, %f108;
$L__BB1_33:
	setp.lt.s32 	%p55, %r2, 0;
	@%p55 bra 	$L__BB1_35;
	ld.const.f32 	%f77, [mask_c+48];
	add.s32 	%r36, %r2, %r10;
	mul.wide.u32 	%rd28, %r36, 4;
	add.s64 	%rd29, %rd1, %rd28;
	ld.global.f32 	%f78, [%rd29];
	fma.rn.f32 	%f108, %f77, %f78, %f108;
$L__BB1_35:
	setp.lt.u32 	%p56, %r6, %r15;
	setp.gt.s32 	%p57, %r2, -2;
	and.pred  	%p4, %p56, %p57;
	not.pred 	%p58, %p4;
	@%p58 bra 	$L__BB1_37;
	ld.const.f32 	%f79, [mask_c+52];
	add.s32 	%r37, %r6, %r10;
	mul.wide.u32 	%rd30, %r37, 4;
	add.s64 	%rd31, %rd1, %rd30;
	ld.global.f32 	%f80, [%rd31];
	fma.rn.f32 	%f108, %f79, %f80, %f108;
$L__BB1_37:
	setp.lt.u32 	%p59, %r7, %r15;
	setp.gt.s32 	%p60, %r2, -3;
	and.pred  	%p5, %p59, %p60;
	not.pred 	%p61, %p5;
	@%p61 bra 	$L__BB1_39;
	ld.const.f32 	%f81, [mask_c+56];
	add.s32 	%r38, %r7, %r10;
	mul.wide.u32 	%rd32, %r38, 4;
	add.s64 	%rd33, %rd1, %rd32;
	ld.global.f32 	%f82, [%rd33];
	fma.rn.f32 	%f108, %f81, %f82, %f108;
$L__BB1_39:
	add.s32 	%r11, %r1, 1;
	setp.ge.u32 	%p62, %r11, %r16;
	add.s32 	%r12, %r10, %r15;
	@%p62 bra 	$L__BB1_42;
	@%p51 bra 	$L__BB1_42;
	ld.const.f32 	%f83, [mask_c+60];
	add.s32 	%r39, %r3, %r12;
	mul.wide.u32 	%rd34, %r39, 4;
	add.s64 	%rd35, %rd1, %rd34;
	ld.global.f32 	%f84, [%rd35];
	fma.rn.f32 	%f108, %f83, %f84, %f108;
$L__BB1_42:
	setp.ge.u32 	%p64, %r11, %r16;
	@%p64 bra 	$L__BB1_45;
	@%p54 bra 	$L__BB1_45;
	ld.const.f32 	%f85, [mask_c+64];
	add.s32 	%r40, %r5, %r12;
	mul.wide.u32 	%rd36, %r40, 4;
	add.s64 	%rd37, %rd1, %rd36;
	ld.global.f32 	%f86, [%rd37];
	fma.rn.f32 	%f108, %f85, %f86, %f108;
$L__BB1_45:
	setp.ge.u32 	%p66, %r11, %r16;
	setp.lt.s32 	%p67, %r2, 0;
	or.pred  	%p68, %p66, %p67;
	@%p68 bra 	$L__BB1_47;
	ld.const.f32 	%f87, [mask_c+68];
	add.s32 	%r41, %r2, %r12;
	mul.wide.u32 	%rd38, %r41, 4;
	add.s64 	%rd39, %rd1, %rd38;
	ld.global.f32 	%f88, [%rd39];
	fma.rn.f32 	%f108, %f87, %f88, %f108;
$L__BB1_47:
	setp.ge.u32 	%p69, %r11, %r16;
	@%p69 bra 	$L__BB1_50;
	@%p58 bra 	$L__BB1_50;
	ld.const.f32 	%f89, [mask_c+72];
	add.s32 	%r42, %r6, %r12;
	mul.wide.u32 	%rd40, %r42, 4;
	add.s64 	%rd41, %rd1, %rd40;
	ld.global.f32 	%f90, [%rd41];
	fma.rn.f32 	%f108, %f89, %f90, %f108;
$L__BB1_50:
	setp.ge.u32 	%p71, %r11, %r16;
	@%p71 bra 	$L__BB1_53;
	@%p61 bra 	$L__BB1_53;
	ld.const.f32 	%f91, [mask_c+76];
	add.s32 	%r43, %r7, %r12;
	mul.wide.u32 	%rd42, %r43, 4;
	add.s64 	%rd43, %rd1, %rd42;
	ld.global.f32 	%f92, [%rd43];
	fma.rn.f32 	%f108, %f91, %f92, %f108;
$L__BB1_53:
	add.s32 	%r13, %r1, 2;
	setp.ge.u32 	%p73, %r13, %r16;
	add.s32 	%r14, %r12, %r15;
	@%p73 bra 	$L__BB1_56;
	@%p51 bra 	$L__BB1_56;
	ld.const.f32 	%f93, [mask_c+80];
	add.s32 	%r44, %r3, %r14;
	mul.wide.u32 	%rd44, %r44, 4;
	add.s64 	%rd45, %rd1, %rd44;
	ld.global.f32 	%f94, [%rd45];
	fma.rn.f32 	%f108, %f93, %f94, %f108;
$L__BB1_56:
	setp.ge.u32 	%p75, %r13, %r16;
	@%p75 bra 	$L__BB1_59;
	@%p54 bra 	$L__BB1_59;
	ld.const.f32 	%f95, [mask_c+84];
	add.s32 	%r45, %r5, %r14;
	mul.wide.u32 	%rd46, %r45, 4;
	add.s64 	%rd47, %rd1, %rd46;
	ld.global.f32 	%f96, [%rd47];
	fma.rn.f32 	%f108, %f95, %f96, %f108;
$L__BB1_59:
	setp.ge.u32 	%p77, %r13, %r16;
	setp.lt.s32 	%p78, %r2, 0;
	or.pred  	%p79, %p77, %p78;
	@%p79 bra 	$L__BB1_61;
	ld.const.f32 	%f97, [mask_c+88];
	add.s32 	%r46, %r2, %r14;
	mul.wide.u32 	%rd48, %r46, 4;
	add.s64 	%rd49, %rd1, %rd48;
	ld.global.f32 	%f98, [%rd49];
	fma.rn.f32 	%f108, %f97, %f98, %f108;
$L__BB1_61:
	setp.ge.u32 	%p80, %r13, %r16;
	@%p80 bra 	$L__BB1_64;
	@%p58 bra 	$L__BB1_64;
	ld.const.f32 	%f99, [mask_c+92];
	add.s32 	%r47, %r6, %r14;
	mul.wide.u32 	%rd50, %r47, 4;
	add.s64 	%rd51, %rd1, %rd50;
	ld.global.f32 	%f100, [%rd51];
	fma.rn.f32 	%f108, %f99, %f100, %f108;
$L__BB1_64:
	setp.ge.u32 	%p82, %r13, %r16;
	@%p82 bra 	$L__BB1_67;
	@%p61 bra 	$L__BB1_67;
	ld.const.f32 	%f101, [mask_c+96];
	add.s32 	%r48, %r7, %r14;
	mul.wide.u32 	%rd52, %r48, 4;
	add.s64 	%rd53, %rd1, %rd52;
	ld.global.f32 	%f102, [%rd53];
	fma.rn.f32 	%f108, %f101, %f102, %f108;
$L__BB1_67:
	add.s32 	%r49, %r10, %r2;
	cvta.to.global.u64 	%rd54, %rd2;
	mul.wide.u32 	%rd55, %r49, 4;
	add.s64 	%rd56, %rd54, %rd55;
	st.global.f32 	[%rd56], %f108;
$L__BB1_68:
	ret;

}


// ===== COMPILED SASS (sm_100) =====

	.target	sm_100

	.elftype	@"ET_EXEC"


//--------------------- .note.nv.tkinfo           --------------------------
	.section	.note.nv.tkinfo,"",@"SHT_NOTE"
	.sectionflags	@"SHF_NOTE_NV_TKINFO"
	.tkinfo
        /*0018*/ 	.word	0x00000002
        /*0030*/ 	.string	""
        /*0030*/ 	.string	"ptxas"
        /*0030*/ 	.string	"Cuda compilation tools, release 13.0, V13.0.88"
        /*0030*/ 	.string	"Build cuda_13.0.r13.0/compiler.36424714_0"
        /*0030*/ 	.string	"-arch sm_100 -m 64 "



//--------------------- .note.nv.cuinfo           --------------------------
	.section	.note.nv.cuinfo,"",@"SHT_NOTE"
	.sectionflags	@"SHF_NOTE_NV_CUINFO"
        /*0018*/ 	.short	0x0002
        /*001a*/ 	.short	0x0064
        /*001c*/ 	.short	0x0082
	.zero		2


//--------------------- .nv.info                  --------------------------
	.section	.nv.info,"",@"SHT_CUDA_INFO"
	.align	4


	//----- nvinfo : EIATTR_REGCOUNT
	.align		4
        /*0000*/ 	.byte	0x04, 0x2f
        /*0002*/ 	.short	(.L_2 - .L_1)
	.align		4
.L_1:
        /*0004*/ 	.word	index@(_Z24tiled_convolution_kernelPfS_ii)
        /*0008*/ 	.word	0x00000018


	//----- nvinfo : EIATTR_FRAME_SIZE
	.align		4
.L_2:
        /*000c*/ 	.byte	0x04, 0x11
        /*000e*/ 	.short	(.L_4 - .L_3)
	.align		4
.L_3:
        /*0010*/ 	.word	index@(_Z24tiled_convolution_kernelPfS_ii)
        /*0014*/ 	.word	0x00000000


	//----- nvinfo : EIATTR_REGCOUNT
	.align		4
.L_4:
        /*0018*/ 	.byte	0x04, 0x2f
        /*001a*/ 	.short	(.L_6 - .L_5)
	.align		4
.L_5:
        /*001c*/ 	.word	index@(_Z24naive_convolution_kernelPfS_jj)
        /*0020*/ 	.word	0x00000020


	//----- nvinfo : EIATTR_FRAME_SIZE
	.align		4
.L_6:
        /*0024*/ 	.byte	0x04, 0x11
        /*0026*/ 	.short	(.L_8 - .L_7)
	.align		4
.L_7:
        /*0028*/ 	.word	index@(_Z24naive_convolution_kernelPfS_jj)
        /*002c*/ 	.word	0x00000000


	//----- nvinfo : EIATTR_MIN_STACK_SIZE
	.align		4
.L_8:
        /*0030*/ 	.byte	0x04, 0x12
        /*0032*/ 	.short	(.L_10 - .L_9)
	.align		4
.L_9:
        /*0034*/ 	.word	index@(_Z24naive_convolution_kernelPfS_jj)
        /*0038*/ 	.word	0x00000000


	//----- nvinfo : EIATTR_MIN_STACK_SIZE
	.align		4
.L_10:
        /*003c*/ 	.byte	0x04, 0x12
        /*003e*/ 	.short	(.L_12 - .L_11)
	.align		4
.L_11:
        /*0040*/ 	.word	index@(_Z24tiled_convolution_kernelPfS_ii)
        /*0044*/ 	.word	0x00000000
.L_12:


//--------------------- .nv.compat                --------------------------
	.section	.nv.compat,"",@"SHT_CUDA_COMPAT_INFO"
	.align	4
        /*0000*/ 	.byte	0x02, 0x09, 0x00, 0x00, 0x02, 0x02, 0x01, 0x00, 0x02, 0x05, 0x05, 0x00, 0x03, 0x07, 0x01, 0x01
        /*0010*/ 	.byte	0x02, 0x03, 0x00, 0x00, 0x02, 0x06, 0x01, 0x00, 0x04, 0x0b, 0x08, 0x00, 0x09, 0x00, 0x00, 0x00
        /*0020*/ 	.byte	0x00, 0x00, 0x00, 0x00


//--------------------- .nv.info._Z24naive_convolution_kernelPfS_jj --------------------------
	.section	.nv.info._Z24naive_convolution_kernelPfS_jj,"",@"SHT_CUDA_INFO"
	.sectionflags	@""
	.align	4


	//----- nvinfo : EIATTR_CUDA_API_VERSION
	.align		4
        /*0000*/ 	.byte	0x04, 0x37
        /*0002*/ 	.short	(.L_14 - .L_13)
.L_13:
        /*0004*/ 	.word	0x00000082


	//----- nvinfo : EIATTR_KPARAM_INFO
	.align		4
.L_14:
        /*0008*/ 	.byte	0x04, 0x17
        /*000a*/ 	.short	(.L_16 - .L_15)
.L_15:
        /*000c*/ 	.word	0x00000000
        /*0010*/ 	.short	0x0003
        /*0012*/ 	.short	0x0014
        /*0014*/ 	.byte	0x00, 0xf0, 0x11, 0x00


	//----- nvinfo : EIATTR_KPARAM_INFO
	.align		4
.L_16:
        /*0018*/ 	.byte	0x04, 0x17
        /*001a*/ 	.short	(.L_18 - .L_17)
.L_17:
        /*001c*/ 	.word	0x00000000
        /*0020*/ 	.short	0x0002
        /*0022*/ 	.short	0x0010
        /*0024*/ 	.byte	0x00, 0xf0, 0x11, 0x00


	//----- nvinfo : EIATTR_KPARAM_INFO
	.align		4
.L_18:
        /*0028*/ 	.byte	0x04, 0x17
        /*002a*/ 	.short	(.L_20 - .L_19)
.L_19:
        /*002c*/ 	.word	0x00000000
        /*0030*/ 	.short	0x0001
        /*0032*/ 	.short	0x0008
        /*0034*/ 	.byte	0x00, 0xf5, 0x21, 0x00


	//----- nvinfo : EIATTR_KPARAM_INFO
	.align		4
.L_20:
        /*0038*/ 	.byte	0x04, 0x17
        /*003a*/ 	.short	(.L_22 - .L_21)
.L_21:
        /*003c*/ 	.word	0x00000000
        /*0040*/ 	.short	0x0000
        /*0042*/ 	.short	0x0000
        /*0044*/ 	.byte	0x00, 0xf5, 0x21, 0x00


	//----- nvinfo : EIATTR_SPARSE_MMA_MASK
	.align		4
.L_22:
        /*0048*/ 	.byte	0x03, 0x50
        /*004a*/ 	.short	0x0000


	//----- nvinfo : EIATTR_MAXREG_COUNT
	.align		4
        /*004c*/ 	.byte	0x03, 0x1b
        /*004e*/ 	.short	0x00ff


	//----- nvinfo : EIATTR_MERCURY_ISA_VERSION
	.align		4
        /*0050*/ 	.byte	0x03, 0x5f
        /*0052*/ 	.short	0x0101


	//----- nvinfo : EIATTR_VRC_CTA_INIT_COUNT
	.align		4
        /*0054*/ 	.byte	0x02, 0x4a
	.zero		1
	.zero		1


	//----- nvinfo : EIATTR_EXIT_INSTR_OFFSETS
	.align		4
        /*0058*/ 	.byte	0x04, 0x1c
        /*005a*/ 	.short	(.L_24 - .L_23)


	//   ....[0]....
.L_23:
        /*005c*/ 	.word	0x000000c0


	//   ....[1]....
        /*0060*/ 	.word	0x00000db0


	//----- nvinfo : EIATTR_CBANK_PARAM_SIZE
	.align		4
.L_24:
        /*0064*/ 	.byte	0x03, 0x19
        /*0066*/ 	.short	0x0018


	//----- nvinfo : EIATTR_PARAM_CBANK
	.align		4
        /*0068*/ 	.byte	0x04, 0x0a
        /*006a*/ 	.short	(.L_26 - .L_25)
	.align		4
.L_25:
        /*006c*/ 	.word	index@(.nv.constant0._Z24naive_convolution_kernelPfS_jj)
        /*0070*/ 	.short	0x0380
        /*0072*/ 	.short	0x0018


	//----- nvinfo : EIATTR_SW_WAR
	.align		4
.L_26:
        /*0074*/ 	.byte	0x04, 0x36
        /*0076*/ 	.short	(.L_28 - .L_27)
.L_27:
        /*0078*/ 	.word	0x00000008
.L_28:


//--------------------- .nv.info._Z24tiled_convolution_kernelPfS_ii --------------------------
	.section	.nv.info._Z24tiled_convolution_kernelPfS_ii,"",@"SHT_CUDA_INFO"
	.sectionflags	@""
	.align	4


	//----- nvinfo : EIATTR_CUDA_API_VERSION
	.align		4
        /*0000*/ 	.byte	0x04, 0x37
        /*0002*/ 	.short	(.L_30 - .L_29)
.L_29:
        /*0004*/ 	.word	0x00000082


	//----- nvinfo : EIATTR_KPARAM_INFO
	.align		4
.L_30:
        /*0008*/ 	.byte	0x04, 0x17
        /*000a*/ 	.short	(.L_32 - .L_31)
.L_31:
        /*000c*/ 	.word	0x00000000
        /*0010*/ 	.short	0x0003
        /*0012*/ 	.short	0x0014
        /*0014*/ 	.byte	0x00, 0xf0, 0x11, 0x00


	//----- nvinfo : EIATTR_KPARAM_INFO
	.align		4
.L_32:
        /*0018*/ 	.byte	0x04, 0x17
        /*001a*/ 	.short	(.L_34 - .L_33)
.L_33:
        /*001c*/ 	.word	0x00000000
        /*0020*/ 	.short	0x0002
        /*0022*/ 	.short	0x0010
        /*0024*/ 	.byte	0x00, 0xf0, 0x11, 0x00


	//----- nvinfo : EIATTR_KPARAM_INFO
	.align		4
.L_34:
        /*0028*/ 	.byte	0x04, 0x17
        /*002a*/ 	.short	(.L_36 - .L_35)
.L_35:
        /*002c*/ 	.word	0x00000000
        /*0030*/ 	.short	0x0001
        /*0032*/ 	.short	0x0008
        /*0034*/ 	.byte	0x00, 0xf5, 0x21, 0x00


	//----- nvinfo : EIATTR_KPARAM_INFO
	.align		4
.L_36:
        /*0038*/ 	.byte	0x04, 0x17
        /*003a*/ 	.short	(.L_38 - .L_37)
.L_37:
        /*003c*/ 	.word	0x00000000
        /*0040*/ 	.short	0x0000
        /*0042*/ 	.short	0x0000
        /*0044*/ 	.byte	0x00, 0xf5, 0x21, 0x00


	//----- nvinfo : EIATTR_SPARSE_MMA_MASK
	.align		4
.L_38:
        /*0048*/ 	.byte	0x03, 0x50
        /*004a*/ 	.short	0x0000


	//----- nvinfo : EIATTR_MAXREG_COUNT
	.align		4
        /*004c*/ 	.byte	0x03, 0x1b
        /*004e*/ 	.short	0x00ff


	//----- nvinfo : EIATTR_NUM_BARRIERS
	.align		4
        /*0050*/ 	.byte	0x02, 0x4c
        /*0052*/ 	.byte	0x01
	.zero		1


	//----- nvinfo : EIATTR_MERCURY_ISA_VERSION
	.align		4
        /*0054*/ 	.byte	0x03, 0x5f
        /*0056*/ 	.short	0x0101


	//----- nvinfo : EIATTR_VRC_CTA_INIT_COUNT
	.align		4
        /*0058*/ 	.byte	0x02, 0x4a
	.zero		1
	.zero		1


	//----- nvinfo : EIATTR_EXIT_INSTR_OFFSETS
	.align		4
        /*005c*/ 	.byte	0x04, 0x1c
        /*005e*/ 	.short	(.L_40 - .L_39)


	//   ....[0]....
.L_39:
        /*0060*/ 	.word	0x000001f0


	//   ....[1]....
        /*0064*/ 	.word	0x00000220


	//   ....[2]....
        /*0068*/ 	.word	0x00000600


	//----- nvinfo : EIATTR_CBANK_PARAM_SIZE
	.align		4
.L_40:
        /*006c*/ 	.byte	0x03, 0x19
        /*006e*/ 	.short	0x0018


	//----- nvinfo : EIATTR_PARAM_CBANK
	.align		4
        /*0070*/ 	.byte	0x04, 0x0a
        /*0072*/ 	.short	(.L_42 - .L_41)
	.align		4
.L_41:
        /*0074*/ 	.word	index@(.nv.constant0._Z24tiled_convolution_kernelPfS_ii)
        /*0078*/ 	.short	0x0380
        /*007a*/ 	.short	0x0018


	//----- nvinfo : EIATTR_SW_WAR
	.align		4
.L_42:
        /*007c*/ 	.byte	0x04, 0x36
        /*007e*/ 	.short	(.L_44 - .L_43)
.L_43:
        /*0080*/ 	.word	0x00000008
.L_44:


//--------------------- .nv.callgraph             --------------------------
	.section	.nv.callgraph,"",@"SHT_CUDA_CALLGRAPH"
	.align	4
	.sectionentsize	8
	.align		4
        /*0000*/ 	.word	0x00000000
	.align		4
        /*0004*/ 	.word	0xffffffff
	.align		4
        /*0008*/ 	.word	0x00000000
	.align		4
        /*000c*/ 	.word	0xfffffffe
	.align		4
        /*0010*/ 	.word	0x00000000
	.align		4
        /*0014*/ 	.word	0xfffffffd
	.align		4
        /*0018*/ 	.word	0x00000000
	.align		4
        /*001c*/ 	.word	0xfffffffc


//--------------------- .nv.constant3             --------------------------
	.section	.nv.constant3,"a",@progbits
	.align	4
.nv.constant3:
	.type		mask_c,@object
	.size		mask_c,(.L_0 - mask_c)
mask_c:
	.zero		100
.L_0:


//--------------------- .text._Z24naive_convolution_kernelPfS_jj --------------------------
	.section	.text._Z24naive_convolution_kernelPfS_jj,"ax",@progbits
	.align	128
        .global         _Z24naive_convolution_kernelPfS_jj
        .type           _Z24naive_convolution_kernelPfS_jj,@function
        .size           _Z24naive_convolution_kernelPfS_jj,(.L_x_2 - _Z24naive_convolution_kernelPfS_jj)
        .other          _Z24naive_convolution_kernelPfS_jj,@"STO_CUDA_ENTRY STV_DEFAULT"
_Z24naive_convolution_kernelPfS_jj:
.text._Z24naive_convolution_kernelPfS_jj:
[----:B------:R-:W-:Y:S01]  /*0000*/  LDC R1, c[0x0][0x37c] ;  /* 0x0000df00ff017b82 */ /* 0x000fe20000000800 */
[----:B------:R-:W0:Y:S07]  /*0010*/  S2R R3, SR_TID.Y ;  /* 0x0000000000037919 */ /* 0x000e2e0000002200 */
[----:B------:R-:W0:Y:S01]  /*0020*/  S2UR UR4, SR_CTAID.Y ;  /* 0x00000000000479c3 */ /* 0x000e220000002600 */
[----:B------:R-:W1:Y:S07]  /*0030*/  S2R R0, SR_TID.X ;  /* 0x0000000000007919 */ /* 0x000e6e0000002100 */
[----:B------:R-:W0:Y:S08]  /*0040*/  LDC R2, c[0x0][0x364] ;  /* 0x0000d900ff027b82 */ /* 0x000e300000000800 */
[----:B------:R-:W1:Y:S08]  /*0050*/  S2UR UR5, SR_CTAID.X ;  /* 0x00000000000579c3 */ /* 0x000e700000002500 */
[----:B------:R-:W1:Y:S08]  /*0060*/  LDC R7, c[0x0][0x360] ;  /* 0x0000d800ff077b82 */ /* 0x000e700000000800 */
[----:B------:R-:W2:Y:S01]  /*0070*/  LDC.64 R14, c[0x0][0x390] ;  /* 0x0000e400ff0e7b82 */ /* 0x000ea20000000a00 */
[----:B0-----:R-:W-:-:S02]  /*0080*/  IMAD R2, R2, UR4, R3 ;  /* 0x0000000402027c24 */ /* 0x001fc4000f8e0203 */
[----:B-1----:R-:W-:-:S03]  /*0090*/  IMAD R7, R7, UR5, R0 ;  /* 0x0000000507077c24 */ /* 0x002fc6000f8e0200 */
[----:B--2---:R-:W-:-:S04]  /*00a0*/  ISETP.GE.U32.AND P0, PT, R2, R15, PT ;  /* 0x0000000f0200720c */ /* 0x004fc80003f06070 */
[----:B------:R-:W-:-:S13]  /*00b0*/  ISETP.GE.U32.OR P0, PT, R7, R14, P0 ;  /* 0x0000000e0700720c */ /* 0x000fda0000706470 */
[----:B------:R-:W-:Y:S05]  /*00c0*/  @P0 EXIT ;  /* 0x000000000000094d */ /* 0x000fea0003800000 */
[C---:B------:R-:W-:Y:S01]  /*00d0*/  ISETP.GT.U32.AND P3, PT, R2.reuse, 0x1, PT ;  /* 0x000000010200780c */ /* 0x040fe20003f64070 */
[----:B------:R-:W0:Y:S01]  /*00e0*/  LDCU.64 UR4, c[0x0][0x358] ;  /* 0x00006b00ff0477ac */ /* 0x000e220008000a00 */
[C---:B------:R-:W-:Y:S02]  /*00f0*/  ISETP.GE.AND P5, PT, R7.reuse, 0x2, PT ;  /* 0x000000020700780c */ /* 0x040fe40003fa6270 */
[----:B------:R-:W-:Y:S02]  /*0100*/  IADD3 R8, PT, PT, R2, -0x2, RZ ;  /* 0xfffffffe02087810 */ /* 0x000fe40007ffe0ff */
[----:B------:R-:W-:Y:S02]  /*0110*/  IADD3 R5, PT, PT, R7, -0x2, RZ ;  /* 0xfffffffe07057810 */ /* 0x000fe40007ffe0ff */
[----:B------:R-:W-:Y:S02]  /*0120*/  ISETP.LT.U32.AND P3, PT, R8, R15, P3 ;  /* 0x0000000f0800720c */ /* 0x000fe40001f61070 */
[----:B------:R-:W-:-:S04]  /*0130*/  ISETP.GE.U32.OR P5, PT, R5, R14, !P5 ;  /* 0x0000000e0500720c */ /* 0x000fc80006fa6470 */
[----:B------:R-:W-:-:S13]  /*0140*/  PLOP3.LUT P6, PT, P3, P5, PT, 0x8f, 0xf8 ;  /* 0x0000000000f8781c */ /* 0x000fda0001fcb177 */
[----:B------:R-:W1:Y:S01]  /*0150*/  @!P6 LDC.64 R10, c[0x0][0x380] ;  /* 0x0000e000ff0aeb82 */ /* 0x000e620000000a00 */
[----:B------:R-:W-:Y:S01]  /*0160*/  @!P6 IMAD R3, R8, R14, R5 ;  /* 0x0000000e0803e224 */ /* 0x000fe200078e0205 */
[C---:B------:R-:W-:Y:S02]  /*0170*/  ISETP.GE.AND P4, PT, R7.reuse, 0x1, PT ;  /* 0x000000010700780c */ /* 0x040fe40003f86270 */
[----:B------:R-:W-:-:S04]  /*0180*/  IADD3 R9, PT, PT, R7, -0x1, RZ ;  /* 0xffffffff07097810 */ /* 0x000fc80007ffe0ff */
[----:B------:R-:W2:Y:S01]  /*0190*/  @!P6 LDC R13, c[0x3][RZ] ;  /* 0x00c00000ff0deb82 */ /* 0x000ea20000000800 */
[----:B-1----:R-:W-:-:S05]  /*01a0*/  @!P6 IMAD.WIDE.U32 R10, R3, 0x4, R10 ;  /* 0x00000004030ae825 */ /* 0x002fca00078e000a */
[----:B0-----:R0:W2:Y:S01]  /*01b0*/  @!P6 LDG.E R4, desc[UR4][R10.64] ;  /* 0x000000040a04e981 */ /* 0x0010a2000c1e1900 */
[-C--:B------:R-:W-:Y:S01]  /*01c0*/  ISETP.GE.U32.OR P4, PT, R9, R14.reuse, !P4 ;  /* 0x0000000e0900720c */ /* 0x080fe20006786470 */
[C---:B------:R-:W-:Y:S01]  /*01d0*/  VIADD R3, R7.reuse, 0x1 ;  /* 0x0000000107037836 */ /* 0x040fe20000000000 */
[C---:B------:R-:W-:Y:S01]  /*01e0*/  ISETP.GE.AND P1, PT, R7.reuse, -0x1, PT ;  /* 0xffffffff0700780c */ /* 0x040fe20003f26270 */
[----:B------:R-:W-:Y:S01]  /*01f0*/  HFMA2 R0, -RZ, RZ, 0, 0 ;  /* 0x00000000ff007431 */ /* 0x000fe200000001ff */
[----:B------:R-:W-:Y:S02]  /*0200*/  PLOP3.LUT P0, PT, P3, P4, PT, 0x8f, 0xf8 ;  /* 0x0000000000f8781c */ /* 0x000fe40001f09177 */
[----:B------:R-:W-:Y:S02]  /*0210*/  ISETP.LT.OR P2, PT, R7, RZ, !P3 ;  /* 0x000000ff0700720c */ /* 0x000fe40005f41670 */
[----:B------:R-:W-:-:S09]  /*0220*/  ISETP.GE.U32.OR P1, PT, R3, R14, !P1 ;  /* 0x0000000e0300720c */ /* 0x000fd20004f26470 */
[----:B------:R-:W1:Y:S08]  /*0230*/  @!P0 LDC.64 R16, c[0x0][0x380] ;  /* 0x0000e000ff108b82 */ /* 0x000e700000000a00 */
[----:B0-----:R-:W0:Y:S01]  /*0240*/  @!P2 LDC.64 R10, c[0x0][0x380] ;  /* 0x0000e000ff0aab82 */ /* 0x001e220000000a00 */
[----:B------:R-:W-:-:S07]  /*0250*/  @!P2 IMAD R19, R8, R14, R7 ;  /* 0x0000000e0813a224 */ /* 0x000fce00078e0207 */
[----:B------:R-:W3:Y:S01]  /*0260*/  @!P2 LDC R6, c[0x3][0x8] ;  /* 0x00c00200ff06ab82 */ /* 0x000ee20000000800 */
[----:B0-----:R-:W-:-:S06]  /*0270*/  @!P2 IMAD.WIDE.U32 R18, R19, 0x4, R10 ;  /* 0x000000041312a825 */ /* 0x001fcc00078e000a */
[----:B------:R-:W3:Y:S01]  /*0280*/  @!P2 LDG.E R19, desc[UR4][R18.64] ;  /* 0x000000041213a981 */ /* 0x000ee2000c1e1900 */
[----:B--2---:R-:W-:Y:S01]  /*0290*/  @!P6 FFMA R0, R4, R13, RZ ;  /* 0x0000000d0400e223 */ /* 0x004fe200000000ff */
[----:B------:R-:W-:Y:S01]  /*02a0*/  PLOP3.LUT P6, PT, P3, P1, PT, 0x8f, 0xf8 ;  /* 0x0000000000f8781c */ /* 0x000fe20001fc3177 */
[----:B------:R-:W-:Y:S01]  /*02b0*/  @!P0 IMAD R13, R8, R14, R9 ;  /* 0x0000000e080d8224 */ /* 0x000fe200078e0209 */
[----:B------:R-:W0:Y:S03]  /*02c0*/  @!P0 LDC R4, c[0x3][0x4] ;  /* 0x00c00100ff048b82 */ /* 0x000e260000000800 */
[----:B-1----:R-:W-:-:S06]  /*02d0*/  @!P0 IMAD.WIDE.U32 R16, R13, 0x4, R16 ;  /* 0x000000040d108825 */ /* 0x002fcc00078e0010 */
[----:B------:R-:W0:Y:S02]  /*02e0*/  @!P0 LDG.E R17, desc[UR4][R16.64] ;  /* 0x0000000410118981 */ /* 0x000e24000c1e1900 */
[----:B------:R-:W1:Y:S01]  /*02f0*/  @!P6 LDC.64 R12, c[0x0][0x380] ;  /* 0x0000e000ff0ceb82 */ /* 0x000e620000000a00 */
[----:B------:R-:W-:-:S07]  /*0300*/  @!P6 IMAD R11, R8, R14, R3 ;  /* 0x0000000e080be224 */ /* 0x000fce00078e0203 */
[----:B------:R-:W2:Y:S01]  /*0310*/  @!P6 LDC R10, c[0x3][0xc] ;  /* 0x00c00300ff0aeb82 */ /* 0x000ea20000000800 */
[----:B-1----:R-:W-:-:S06]  /*0320*/  @!P6 IMAD.WIDE.U32 R12, R11, 0x4, R12 ;  /* 0x000000040b0ce825 */ /* 0x002fcc00078e000c */
[----:B------:R-:W2:Y:S01]  /*0330*/  @!P6 LDG.E R13, desc[UR4][R12.64] ;  /* 0x000000040c0de981 */ /* 0x000ea2000c1e1900 */
[----:B------:R-:W-:Y:S01]  /*0340*/  IADD3 R11, PT, PT, R7, 0x2, RZ ;  /* 0x00000002070b7810 */ /* 0x000fe20007ffe0ff */
[----:B0-----:R-:W-:Y:S01]  /*0350*/  @!P0 FFMA R0, R17, R4, R0 ;  /* 0x0000000411008223 */ /* 0x001fe20000000000 */
[----:B------:R-:W-:-:S04]  /*0360*/  ISETP.GE.AND P0, PT, R7, -0x2, PT ;  /* 0xfffffffe0700780c */ /* 0x000fc80003f06270 */
[----:B------:R-:W-:Y:S02]  /*0370*/  ISETP.GE.U32.OR P0, PT, R11, R14, !P0 ;  /* 0x0000000e0b00720c */ /* 0x000fe40004706470 */
[----:B------:R-:W-:Y:S02]  /*0380*/  IADD3 R4, PT, PT, R2, -0x1, RZ ;  /* 0xffffffff02047810 */ /* 0x000fe40007ffe0ff */
[----:B------:R-:W-:Y:S02]  /*0390*/  PLOP3.LUT P3, PT, P3, P0, PT, 0x8f, 0xf8 ;  /* 0x0000000000f8781c */ /* 0x000fe40001f61177 */
[CC--:B------:R-:W-:Y:S01]  /*03a0*/  ISETP.GE.U32.OR P5, PT, R4.reuse, R15.reuse, P5 ;  /* 0x0000000f0400720c */ /* 0x0c0fe20002fa6470 */
[----:B---3--:R-:W-:Y:S01]  /*03b0*/  @!P2 FFMA R0, R19, R6, R0 ;  /* 0x000000061300a223 */ /* 0x008fe20000000000 */
[----:B------:R-:W-:Y:S02]  /*03c0*/  ISETP.GE.AND P2, PT, R7, RZ, PT ;  /* 0x000000ff0700720c */ /* 0x000fe40003f46270 */
[----:B------:R-:W-:-:S07]  /*03d0*/  ISETP.GE.U32.OR P4, PT, R4, R15, P4 ;  /* 0x0000000f0400720c */ /* 0x000fce0002786470 */
[----:B------:R-:W0:Y:S01]  /*03e0*/  @!P3 LDC.64 R20, c[0x0][0x380] ;  /* 0x0000e000ff14bb82 */ /* 0x000e220000000a00 */
[----:B------:R-:W-:-:S07]  /*03f0*/  ISETP.GE.U32.OR P1, PT, R4, R15, P1 ;  /* 0x0000000f0400720c */ /* 0x000fce0000f26470 */
[----:B------:R-:W1:Y:S01]  /*0400*/  @!P5 LDC.64 R22, c[0x0][0x380] ;  /* 0x0000e000ff16db82 */ /* 0x000e620000000a00 */
[----:B--2---:R-:W-:Y:S01]  /*0410*/  @!P6 FFMA R0, R13, R10, R0 ;  /* 0x0000000a0d00e223 */ /* 0x004fe20000000000 */
[----:B------:R-:W-:-:S06]  /*0420*/  ISETP.GE.U32.OR P6, PT, R4, R15, !P2 ;  /* 0x0000000f0400720c */ /* 0x000fcc00057c6470 */
[----:B------:R-:W2:Y:S01]  /*0430*/  @!P4 LDC.64 R16, c[0x0][0x380] ;  /* 0x0000e000ff10cb82 */ /* 0x000ea20000000a00 */
[CC--:B------:R-:W-:Y:S02]  /*0440*/  @!P3 IMAD R19, R8.reuse, R14.reuse, R11 ;  /* 0x0000000e0813b224 */ /* 0x0c0fe400078e020b */
[----:B------:R-:W-:-:S05]  /*0450*/  IMAD R6, R8, R14, R14 ;  /* 0x0000000e08067224 */ /* 0x000fca00078e020e */
[----:B------:R-:W3:Y:S01]  /*0460*/  @!P6 LDC.64 R12, c[0x0][0x380] ;  /* 0x0000e000ff0ceb82 */ /* 0x000ee20000000a00 */
[----:B0-----:R-:W-:-:S04]  /*0470*/  @!P3 IMAD.WIDE.U32 R20, R19, 0x4, R20 ;  /* 0x000000041314b825 */ /* 0x001fc800078e0014 */
[----:B------:R-:W-:Y:S02]  /*0480*/  @!P5 IMAD.IADD R25, R5, 0x1, R6 ;  /* 0x000000010519d824 */ /* 0x000fe400078e0206 */
[----:B------:R0:W4:Y:S01]  /*0490*/  @!P3 LDG.E R21, desc[UR4][R20.64] ;  /* 0x000000041415b981 */ /* 0x000122000c1e1900 */
[----:B------:R-:W5:Y:S01]  /*04a0*/  @!P1 LDC.64 R18, c[0x0][0x380] ;  /* 0x0000e000ff129b82 */ /* 0x000f620000000a00 */
[----:B-1----:R-:W-:Y:S01]  /*04b0*/  @!P5 IMAD.WIDE.U32 R22, R25, 0x4, R22 ;  /* 0x000000041916d825 */ /* 0x002fe200078e0016 */
[-C--:B------:R-:W-:Y:S02]  /*04c0*/  @!P4 IADD3 R25, PT, PT, R9, R6.reuse, RZ ;  /* 0x000000060919c210 */ /* 0x080fe40007ffe0ff */
[----:B------:R-:W-:-:S03]  /*04d0*/  @!P6 IADD3 R27, PT, PT, R7, R6, RZ ;  /* 0x00000006071be210 */ /* 0x000fc60007ffe0ff */
[----:B------:R1:W4:Y:S01]  /*04e0*/  @!P5 LDG.E R23, desc[UR4][R22.64] ;  /* 0x000000041617d981 */ /* 0x000322000c1e1900 */
[----:B--2---:R-:W-:Y:S01]  /*04f0*/  @!P4 IMAD.WIDE.U32 R16, R25, 0x4, R16 ;  /* 0x000000041910c825 */ /* 0x004fe200078e0010 */
[----:B------:R-:W-:Y:S01]  /*0500*/  @!P1 IADD3 R25, PT, PT, R3, R6, RZ ;  /* 0x0000000603199210 */ /* 0x000fe20007ffe0ff */
[----:B------:R-:W4:Y:S04]  /*0510*/  @!P3 LDC R8, c[0x3][0x10] ;  /* 0x00c00400ff08bb82 */ /* 0x000f280000000800 */
[----:B------:R-:W2:Y:S01]  /*0520*/  @!P4 LDG.E R17, desc[UR4][R16.64] ;  /* 0x000000041011c981 */ /* 0x000ea2000c1e1900 */
[----:B---3--:R-:W-:-:S03]  /*0530*/  @!P6 IMAD.WIDE.U32 R12, R27, 0x4, R12 ;  /* 0x000000041b0ce825 */ /* 0x008fc600078e000c */
[----:B------:R-:W3:Y:S03]  /*0540*/  @!P5 LDC R10, c[0x3][0x14] ;  /* 0x00c00500ff0adb82 */ /* 0x000ee60000000800 */
[----:B------:R-:W2:Y:S01]  /*0550*/  @!P6 LDG.E R13, desc[UR4][R12.64] ;  /* 0x000000040c0de981 */ /* 0x000ea2000c1e1900 */
[----:B-----5:R-:W-:-:S04]  /*0560*/  @!P1 IMAD.WIDE.U32 R18, R25, 0x4, R18 ;  /* 0x0000000419129825 */ /* 0x020fc800078e0012 */
[----:B0-----:R-:W2:Y:S02]  /*0570*/  @!P4 LDC R20, c[0x3][0x18] ;  /* 0x00c00600ff14cb82 */ /* 0x001ea40000000800 */
[----:B------:R-:W5:Y:S01]  /*0580*/  @!P1 LDG.E R19, desc[UR4][R18.64] ;  /* 0x0000000412139981 */ /* 0x000f62000c1e1900 */
[----:B------:R-:W-:-:S05]  /*0590*/  ISETP.GE.U32.OR P0, PT, R4, R15, P0 ;  /* 0x0000000f0400720c */ /* 0x000fca0000706470 */
[----:B-1----:R-:W0:Y:S08]  /*05a0*/  @!P6 LDC R22, c[0x3][0x1c] ;  /* 0x00c00700ff16eb82 */ /* 0x002e300000000800 */
[----:B------:R-:W1:Y:S01]  /*05b0*/  @!P0 LDC.64 R26, c[0x0][0x380] ;  /* 0x0000e000ff1a8b82 */ /* 0x000e620000000a00 */
[----:B------:R-:W-:Y:S02]  /*05c0*/  VIADD R4, R2, 0x1 ;  /* 0x0000000102047836 */ /* 0x000fe40000000000 */
[----:B----4-:R-:W-:Y:S01]  /*05d0*/  @!P3 FFMA R0, R21, R8, R0 ;  /* 0x000000081500b223 */ /* 0x010fe20000000000 */
[----:B------:R-:W-:-:S04]  /*05e0*/  ISETP.GT.AND P3, PT, R7, 0x1, PT ;  /* 0x000000010700780c */ /* 0x000fc80003f64270 */
[----:B------:R-:W5:Y:S01]  /*05f0*/  @!P1 LDC R8, c[0x3][0x20] ;  /* 0x00c00800ff089b82 */ /* 0x000f620000000800 */
[----:B------:R-:W-:Y:S01]  /*0600*/  ISETP.LT.U32.AND P3, PT, R5, R14, P3 ;  /* 0x0000000e0500720c */ /* 0x000fe20001f61070 */
[----:B---3--:R-:W-:Y:S01]  /*0610*/  @!P5 FFMA R0, R23, R10, R0 ;  /* 0x0000000a1700d223 */ /* 0x008fe20000000000 */
[----:B------:R-:W-:-:S04]  /*0620*/  ISETP.GT.AND P5, PT, R7, RZ, PT ;  /* 0x000000ff0700720c */ /* 0x000fc80003fa4270 */
[----:B------:R-:W-:Y:S01]  /*0630*/  ISETP.LT.U32.AND P5, PT, R9, R14, P5 ;  /* 0x0000000e0900720c */ /* 0x000fe20002fa1070 */
[----:B--2---:R-:W-:Y:S01]  /*0640*/  @!P4 FFMA R0, R17, R20, R0 ;  /* 0x000000141100c223 */ /* 0x004fe20000000000 */
[----:B------:R-:W-:-:S05]  /*0650*/  ISETP.GT.AND P4, PT, R7, -0x2, PT ;  /* 0xfffffffe0700780c */ /* 0x000fca0003f84270 */
[----:B------:R-:W2:Y:S01]  /*0660*/  @P3 LDC.64 R24, c[0x0][0x380] ;  /* 0x0000e000ff183b82 */ /* 0x000ea20000000a00 */
[----:B------:R-:W-:Y:S01]  /*0670*/  ISETP.LT.U32.AND P4, PT, R3, R14, P4 ;  /* 0x0000000e0300720c */ /* 0x000fe20002781070 */
[----:B0-----:R-:W-:Y:S01]  /*0680*/  @!P6 FFMA R0, R13, R22, R0 ;  /* 0x000000160d00e223 */ /* 0x001fe20000000000 */
[----:B------:R-:W-:-:S05]  /*0690*/  ISETP.GT.AND P6, PT, R7, -0x3, PT ;  /* 0xfffffffd0700780c */ /* 0x000fca0003fc4270 */
[----:B------:R-:W0:Y:S01]  /*06a0*/  @P5 LDC.64 R22, c[0x0][0x380] ;  /* 0x0000e000ff165b82 */ /* 0x000e220000000a00 */
[C---:B------:R-:W-:Y:S02]  /*06b0*/  ISETP.LT.U32.AND P6, PT, R11.reuse, R14, P6 ;  /* 0x0000000e0b00720c */ /* 0x040fe400037c1070 */
[----:B------:R-:W-:Y:S01]  /*06c0*/  @!P0 IADD3 R13, PT, PT, R11, R6, RZ ;  /* 0x000000060b0d8210 */ /* 0x000fe20007ffe0ff */
[----:B-----5:R-:W-:Y:S01]  /*06d0*/  @!P1 FFMA R0, R19, R8, R0 ;  /* 0x0000000813009223 */ /* 0x020fe20000000000 */
[----:B------:R-:W-:-:S03]  /*06e0*/  ISETP.GE.U32.OR P1, PT, R4, R15, !P3 ;  /* 0x0000000f0400720c */ /* 0x000fc60005f26470 */
[----:B------:R-:W3:Y:S01]  /*06f0*/  @P2 LDC.64 R18, c[0x0][0x380] ;  /* 0x0000e000ff122b82 */ /* 0x000ee20000000a00 */
[----:B-1----:R-:W-:Y:S01]  /*0700*/  @!P0 IMAD.WIDE.U32 R26, R13, 0x4, R26 ;  /* 0x000000040d1a8825 */ /* 0x002fe200078e001a */
[----:B------:R-:W-:-:S06]  /*0710*/  IADD3 R6, PT, PT, R6, R14, RZ ;  /* 0x0000000e06067210 */ /* 0x000fcc0007ffe0ff */
[----:B------:R-:W1:Y:S01]  /*0720*/  @P4 LDC.64 R12, c[0x0][0x380] ;  /* 0x0000e000ff0c4b82 */ /* 0x000e620000000a00 */
[----:B------:R-:W-:Y:S01]  /*0730*/  @P3 IADD3 R29, PT, PT, R5, R6, RZ ;  /* 0x00000006051d3210 */ /* 0x000fe20007ffe0ff */
[----:B------:R-:W4:Y:S06]  /*0740*/  @!P0 LDG.E R27, desc[UR4][R26.64] ;  /* 0x000000041a1b8981 */ /* 0x000f2c000c1e1900 */
[----:B------:R-:W5:Y:S01]  /*0750*/  @P6 LDC.64 R16, c[0x0][0x380] ;  /* 0x0000e000ff106b82 */ /* 0x000f620000000a00 */
[----:B------:R-:W-:Y:S02]  /*0760*/  @P5 IMAD.IADD R8, R9, 0x1, R6 ;  /* 0x0000000109085824 */ /* 0x000fe400078e0206 */
[----:B--2---:R-:W-:-:S05]  /*0770*/  @P3 IMAD.WIDE.U32 R24, R29, 0x4, R24 ;  /* 0x000000041d183825 */ /* 0x004fca00078e0018 */
[----:B------:R-:W2:Y:S01]  /*0780*/  @!P1 LDC.64 R20, c[0x0][0x380] ;  /* 0x0000e000ff149b82 */ /* 0x000ea20000000a00 */
[-C--:B------:R-:W-:Y:S01]  /*0790*/  IADD3 R29, PT, PT, R7, R6.reuse, RZ ;  /* 0x00000006071d7210 */ /* 0x080fe20007ffe0ff */
[----:B0-----:R-:W-:Y:S01]  /*07a0*/  @P5 IMAD.WIDE.U32 R22, R8, 0x4, R22 ;  /* 0x0000000408165825 */ /* 0x001fe200078e0016 */
[----:B------:R0:W4:Y:S01]  /*07b0*/  @P3 LDG.E R25, desc[UR4][R24.64] ;  /* 0x0000000418193981 */ /* 0x000122000c1e1900 */
[-C--:B------:R-:W-:Y:S02]  /*07c0*/  @P4 IADD3 R10, PT, PT, R3, R6.reuse, RZ ;  /* 0x00000006030a4210 */ /* 0x080fe40007ffe0ff */
[----:B---3--:R-:W-:Y:S01]  /*07d0*/  @P2 IMAD.WIDE.U32 R18, R29, 0x4, R18 ;  /* 0x000000041d122825 */ /* 0x008fe200078e0012 */
[----:B------:R-:W-:Y:S01]  /*07e0*/  @P6 IADD3 R8, PT, PT, R11, R6, RZ ;  /* 0x000000060b086210 */ /* 0x000fe20007ffe0ff */
[----:B------:R3:W4:Y:S02]  /*07f0*/  @P5 LDG.E R23, desc[UR4][R22.64] ;  /* 0x0000000416175981 */ /* 0x000724000c1e1900 */
[----:B------:R-:W-:-:S02]  /*0800*/  IMAD.IADD R6, R6, 0x1, R14 ;  /* 0x0000000106067824 */ /* 0x000fc400078e020e */
[----:B-1----:R-:W-:Y:S01]  /*0810*/  @P4 IMAD.WIDE.U32 R12, R10, 0x4, R12 ;  /* 0x000000040a0c4825 */ /* 0x002fe200078e000c */
[----:B------:R1:W4:Y:S01]  /*0820*/  @P2 LDG.E R19, desc[UR4][R18.64] ;  /* 0x0000000412132981 */ /* 0x000322000c1e1900 */
[----:B0-----:R-:W0:Y:S01]  /*0830*/  @P2 LDC R24, c[0x3][0x30] ;  /* 0x00c00c00ff182b82 */ /* 0x001e220000000800 */
[----:B------:R-:W-:Y:S01]  /*0840*/  @!P1 IADD3 R10, PT, PT, R5, R6, RZ ;  /* 0x00000006050a9210 */ /* 0x000fe20007ffe0ff */
[----:B-----5:R-:W-:Y:S02]  /*0850*/  @P6 IMAD.WIDE.U32 R16, R8, 0x4, R16 ;  /* 0x0000000408106825 */ /* 0x020fe400078e0010 */
[----:B------:R5:W4:Y:S04]  /*0860*/  @P4 LDG.E R13, desc[UR4][R12.64] ;  /* 0x000000040c0d4981 */ /* 0x000b28000c1e1900 */
[----:B------:R-:W4:Y:S01]  /*0870*/  @P6 LDG.E R17, desc[UR4][R16.64] ;  /* 0x0000000410116981 */ /* 0x000f22000c1e1900 */
[----:B------:R-:W4:Y:S01]  /*0880*/  @!P0 LDC R8, c[0x3][0x24] ;  /* 0x00c00900ff088b82 */ /* 0x000f220000000800 */
[----:B--2---:R-:W-:-:S06]  /*0890*/  @!P1 IMAD.WIDE.U32 R20, R10, 0x4, R20 ;  /* 0x000000040a149825 */ /* 0x004fcc00078e0014 */
[----:B------:R-:W2:Y:S01]  /*08a0*/  @!P1 LDG.E R21, desc[UR4][R20.64] ;  /* 0x0000000414159981 */ /* 0x000ea2000c1e1900 */
[----:B------:R-:W0:Y:S08]  /*08b0*/  @P3 LDC R10, c[0x3][0x28] ;  /* 0x00c00a00ff0a3b82 */ /* 0x000e300000000800 */
[----:B---3--:R-:W3:Y:S08]  /*08c0*/  @P5 LDC R22, c[0x3][0x2c] ;  /* 0x00c00b00ff165b82 */ /* 0x008ef00000000800 */
[----:B-1----:R-:W1:Y:S08]  /*08d0*/  @P4 LDC R18, c[0x3][0x34] ;  /* 0x00c00d00ff124b82 */ /* 0x002e700000000800 */
[----:B-----5:R-:W2:Y:S01]  /*08e0*/  @!P1 LDC R12, c[0x3][0x3c] ;  /* 0x00c00f00ff0c9b82 */ /* 0x020ea20000000800 */
[----:B----4-:R-:W-:-:S07]  /*08f0*/  @!P0 FFMA R0, R27, R8, R0 ;  /* 0x000000081b008223 */ /* 0x010fce0000000000 */
[----:B------:R-:W4:Y:S01]  /*0900*/  @P6 LDC R8, c[0x3][0x38] ;  /* 0x00c00e00ff086b82 */ /* 0x000f220000000800 */
[----:B0-----:R-:W-:-:S04]  /*0910*/  @P3 FFMA R0, R25, R10, R0 ;  /* 0x0000000a19003223 */ /* 0x001fc80000000000 */
[----:B---3--:R-:W-:-:S04]  /*0920*/  @P5 FFMA R0, R23, R22, R0 ;  /* 0x0000001617005223 */ /* 0x008fc80000000000 */
[----:B------:R-:W-:Y:S01]  /*0930*/  @P2 FFMA R0, R19, R24, R0 ;  /* 0x0000001813002223 */ /* 0x000fe20000000000 */
[----:B------:R-:W-:-:S03]  /*0940*/  ISETP.GE.U32.OR P0, PT, R4, R15, !P5 ;  /* 0x0000000f0400720c */ /* 0x000fc60006f06470 */
[----:B-1----:R-:W-:-:S04]  /*0950*/  @P4 FFMA R0, R13, R18, R0 ;  /* 0x000000120d004223 */ /* 0x002fc80000000000 */
[----:B----4-:R-:W-:-:S06]  /*0960*/  @P6 FFMA R0, R17, R8, R0 ;  /* 0x0000000811006223 */ /* 0x010fcc0000000000 */
[----:B------:R-:W0:Y:S01]  /*0970*/  @!P0 LDC.64 R16, c[0x0][0x380] ;  /* 0x0000e000ff108b82 */ /* 0x000e220000000a00 */
[----:B--2---:R-:W-:Y:S01]  /*0980*/  @!P1 FFMA R0, R21, R12, R0 ;  /* 0x0000000c15009223 */ /* 0x004fe20000000000 */
[----:B------:R-:W-:Y:S02]  /*0990*/  ISETP.GE.U32.OR P1, PT, R4, R15, !P2 ;  /* 0x0000000f0400720c */ /* 0x000fe40005726470 */
[----:B------:R-:W-:-:S04]  /*09a0*/  @!P0 IADD3 R19, PT, PT, R9, R6, RZ ;  /* 0x0000000609138210 */ /* 0x000fc80007ffe0ff */
[----:B------:R-:W1:Y:S08]  /*09b0*/  @!P0 LDC R8, c[0x3][0x40] ;  /* 0x00c01000ff088b82 */ /* 0x000e700000000800 */
[----:B------:R-:W2:Y:S01]  /*09c0*/  @!P1 LDC.64 R12, c[0x0][0x380] ;  /* 0x0000e000ff0c9b82 */ /* 0x000ea20000000a00 */
[----:B0-----:R-:W-:Y:S01]  /*09d0*/  @!P0 IMAD.WIDE.U32 R16, R19, 0x4, R16 ;  /* 0x0000000413108825 */ /* 0x001fe200078e0010 */
[----:B------:R-:W-:-:S06]  /*09e0*/  @!P1 IADD3 R19, PT, PT, R7, R6, RZ ;  /* 0x0000000607139210 */ /* 0x000fcc0007ffe0ff */
[----:B------:R-:W0:Y:S01]  /*09f0*/  @!P1 LDC R10, c[0x3][0x44] ;  /* 0x00c01100ff0a9b82 */ /* 0x000e220000000800 */
[----:B------:R-:W1:Y:S01]  /*0a00*/  @!P0 LDG.E R17, desc[UR4][R16.64] ;  /* 0x0000000410118981 */ /* 0x000e62000c1e1900 */
[----:B--2---:R-:W-:-:S06]  /*0a10*/  @!P1 IMAD.WIDE.U32 R12, R19, 0x4, R12 ;  /* 0x00000004130c9825 */ /* 0x004fcc00078e000c */
[----:B------:R-:W0:Y:S01]  /*0a20*/  @!P1 LDG.E R13, desc[UR4][R12.64] ;  /* 0x000000040c0d9981 */ /* 0x000e22000c1e1900 */
[----:B------:R-:W-:-:S05]  /*0a30*/  VIADD R2, R2, 0x2 ;  /* 0x0000000202027836 */ /* 0x000fca0000000000 */
[CC--:B------:R-:W-:Y:S02]  /*0a40*/  ISETP.GE.U32.OR P3, PT, R2.reuse, R15.reuse, !P3 ;  /* 0x0000000f0200720c */ /* 0x0c0fe40005f66470 */
[CC--:B------:R-:W-:Y:S02]  /*0a50*/  ISETP.GE.U32.OR P5, PT, R2.reuse, R15.reuse, !P5 ;  /* 0x0000000f0200720c */ /* 0x0c0fe40006fa6470 */
[----:B------:R-:W-:-:S11]  /*0a60*/  ISETP.GE.U32.OR P2, PT, R2, R15, !P2 ;  /* 0x0000000f0200720c */ /* 0x000fd60005746470 */
[----:B------:R-:W2:Y:S08]  /*0a70*/  @!P5 LDC.64 R18, c[0x0][0x380] ;  /* 0x0000e000ff12db82 */ /* 0x000eb00000000a00 */
[----:B------:R-:W3:Y:S01]  /*0a80*/  @!P2 LDC.64 R20, c[0x0][0x380] ;  /* 0x0000e000ff14ab82 */ /* 0x000ee20000000a00 */
[----:B-1----:R-:W-:Y:S01]  /*0a90*/  @!P0 FFMA R0, R17, R8, R0 ;  /* 0x0000000811008223 */ /* 0x002fe20000000000 */
[----:B------:R-:W-:-:S06]  /*0aa0*/  ISETP.GE.U32.OR P0, PT, R4, R15, !P4 ;  /* 0x0000000f0400720c */ /* 0x000fcc0006706470 */
[----:B------:R-:W1:Y:S01]  /*0ab0*/  @!P3 LDC.64 R16, c[0x0][0x380] ;  /* 0x0000e000ff10bb82 */ /* 0x000e620000000a00 */
[----:B0-----:R-:W-:Y:S01]  /*0ac0*/  @!P1 FFMA R0, R13, R10, R0 ;  /* 0x0000000a0d009223 */ /* 0x001fe20000000000 */
[----:B------:R-:W-:-:S06]  /*0ad0*/  ISETP.GE.U32.OR P1, PT, R4, R15, !P6 ;  /* 0x0000000f0400720c */ /* 0x000fcc0007726470 */
[----:B------:R-:W0:Y:S01]  /*0ae0*/  @!P0 LDC.64 R24, c[0x0][0x380] ;  /* 0x0000e000ff188b82 */ /* 0x000e220000000a00 */
[CC--:B------:R-:W-:Y:S02]  /*0af0*/  ISETP.GE.U32.OR P4, PT, R2.reuse, R15.reuse, !P4 ;  /* 0x0000000f0200720c */ /* 0x0c0fe40006786470 */
[----:B------:R-:W-:-:S05]  /*0b00*/  ISETP.GE.U32.OR P6, PT, R2, R15, !P6 ;  /* 0x0000000f0200720c */ /* 0x000fca00077c6470 */
[----:B------:R-:W4:Y:S01]  /*0b10*/  @!P1 LDC.64 R12, c[0x0][0x380] ;  /* 0x0000e000ff0c9b82 */ /* 0x000f220000000a00 */
[----:B------:R-:W-:Y:S02]  /*0b20*/  @!P0 IADD3 R15, PT, PT, R3, R6, RZ ;  /* 0x00000006030f8210 */ /* 0x000fe40007ffe0ff */
[----:B------:R-:W-:Y:S02]  /*0b30*/  IADD3 R2, PT, PT, R6, R14, RZ ;  /* 0x0000000e06027210 */ /* 0x000fe40007ffe0ff */
[----:B------:R-:W-:-:S03]  /*0b40*/  @!P1 IADD3 R27, PT, PT, R11, R6, RZ ;  /* 0x000000060b1b9210 */ /* 0x000fc60007ffe0ff */
[----:B------:R-:W5:Y:S01]  /*0b50*/  @!P4 LDC.64 R22, c[0x0][0x380] ;  /* 0x0000e000ff16cb82 */ /* 0x000f620000000a00 */
[----:B0-----:R-:W-:-:S07]  /*0b60*/  @!P0 IMAD.WIDE.U32 R24, R15, 0x4, R24 ;  /* 0x000000040f188825 */ /* 0x001fce00078e0018 */
[----:B------:R-:W0:Y:S01]  /*0b70*/  @!P6 LDC.64 R14, c[0x0][0x380] ;  /* 0x0000e000ff0eeb82 */ /* 0x000e220000000a00 */
[----:B------:R-:W-:Y:S01]  /*0b80*/  @!P3 IMAD.IADD R5, R5, 0x1, R2 ;  /* 0x000000010505b824 */ /* 0x000fe200078e0202 */
[----:B------:R-:W5:Y:S01]  /*0b90*/  @!P0 LDG.E R25, desc[UR4][R24.64] ;  /* 0x0000000418198981 */ /* 0x000f62000c1e1900 */
[-C--:B------:R-:W-:Y:S01]  /*0ba0*/  @!P5 IADD3 R9, PT, PT, R9, R2.reuse, RZ ;  /* 0x000000020909d210 */ /* 0x080fe20007ffe0ff */
[----:B----4-:R-:W-:Y:S01]  /*0bb0*/  @!P1 IMAD.WIDE.U32 R12, R27, 0x4, R12 ;  /* 0x000000041b0c9825 */ /* 0x010fe200078e000c */
[----:B------:R-:W-:-:S03]  /*0bc0*/  @!P2 IADD3 R7, PT, PT, R7, R2, RZ ;  /* 0x000000020707a210 */ /* 0x000fc60007ffe0ff */
[----:B------:R-:W4:Y:S01]  /*0bd0*/  @!P1 LDC R4, c[0x3][0x4c] ;  /* 0x00c01300ff049b82 */ /* 0x000f220000000800 */
[----:B-1----:R-:W-:Y:S01]  /*0be0*/  @!P3 IMAD.WIDE.U32 R16, R5, 0x4, R16 ;  /* 0x000000040510b825 */ /* 0x002fe200078e0010 */
[----:B------:R-:W4:Y:S03]  /*0bf0*/  @!P1 LDG.E R13, desc[UR4][R12.64] ;  /* 0x000000040c0d9981 */ /* 0x000f26000c1e1900 */
[----:B--2---:R-:W-:Y:S01]  /*0c00*/  @!P5 IMAD.WIDE.U32 R18, R9, 0x4, R18 ;  /* 0x000000040912d825 */ /* 0x004fe200078e0012 */
[-C--:B------:R-:W-:Y:S01]  /*0c10*/  @!P4 IADD3 R3, PT, PT, R3, R2.reuse, RZ ;  /* 0x000000020303c210 */ /* 0x080fe20007ffe0ff */
[----:B------:R-:W2:Y:S01]  /*0c20*/  @!P3 LDG.E R17, desc[UR4][R16.64] ;  /* 0x000000041011b981 */ /* 0x000ea2000c1e1900 */
[----:B------:R-:W-:Y:S01]  /*0c30*/  @!P6 IADD3 R11, PT, PT, R11, R2, RZ ;  /* 0x000000020b0be210 */ /* 0x000fe20007ffe0ff */
[----:B---3--:R-:W-:Y:S01]  /*0c40*/  @!P2 IMAD.WIDE.U32 R20, R7, 0x4, R20 ;  /* 0x000000040714a825 */ /* 0x008fe200078e0014 */
[----:B------:R-:W1:Y:S01]  /*0c50*/  @!P0 LDC R2, c[0x3][0x48] ;  /* 0x00c01200ff028b82 */ /* 0x000e620000000800 */
[----:B------:R-:W3:Y:S02]  /*0c60*/  @!P5 LDG.E R19, desc[UR4][R18.64] ;  /* 0x000000041213d981 */ /* 0x000ee4000c1e1900 */
[----:B-----5:R-:W-:-:S02]  /*0c70*/  @!P4 IMAD.WIDE.U32 R22, R3, 0x4, R22 ;  /* 0x000000040316c825 */ /* 0x020fc400078e0016 */
[----:B------:R-:W5:Y:S02]  /*0c80*/  @!P2 LDG.E R21, desc[UR4][R20.64] ;  /* 0x000000041415a981 */ /* 0x000f64000c1e1900 */
[----:B0-----:R-:W-:Y:S01]  /*0c90*/  @!P6 IMAD.WIDE.U32 R14, R11, 0x4, R14 ;  /* 0x000000040b0ee825 */ /* 0x001fe200078e000e */
[----:B------:R-:W2:Y:S01]  /*0ca0*/  @!P3 LDC R5, c[0x3][0x50] ;  /* 0x00c01400ff05bb82 */ /* 0x000ea20000000800 */
[----:B------:R-:W5:Y:S04]  /*0cb0*/  @!P4 LDG.E R23, desc[UR4][R22.64] ;  /* 0x000000041617c981 */ /* 0x000f68000c1e1900 */
[----:B------:R-:W5:Y:S03]  /*0cc0*/  @!P6 LDG.E R15, desc[UR4][R14.64] ;  /* 0x000000040e0fe981 */ /* 0x000f66000c1e1900 */
[----:B------:R-:W3:Y:S08]  /*0cd0*/  @!P5 LDC R6, c[0x3][0x54] ;  /* 0x00c01500ff06db82 */ /* 0x000ef00000000800 */
[----:B------:R-:W5:Y:S08]  /*0ce0*/  @!P2 LDC R7, c[0x3][0x58] ;  /* 0x00c01600ff07ab82 */ /* 0x000f700000000800 */
[----:B------:R-:W0:Y:S08]  /*0cf0*/  @!P4 LDC R8, c[0x3][0x5c] ;  /* 0x00c01700ff08cb82 */ /* 0x000e300000000800 */
[----:B------:R-:W0:Y:S01]  /*0d00*/  @!P6 LDC R9, c[0x3][0x60] ;  /* 0x00c01800ff09eb82 */ /* 0x000e220000000800 */
[----:B-1----:R-:W-:-:S07]  /*0d10*/  @!P0 FFMA R0, R25, R2, R0 ;  /* 0x0000000219008223 */ /* 0x002fce0000000000 */
[----:B------:R-:W1:Y:S01]  /*0d20*/  LDC.64 R2, c[0x0][0x388] ;  /* 0x0000e200ff027b82 */ /* 0x000e620000000a00 */
[----:B----4-:R-:W-:-:S04]  /*0d30*/  @!P1 FFMA R0, R13, R4, R0 ;  /* 0x000000040d009223 */ /* 0x010fc80000000000 */
[----:B--2---:R-:W-:-:S04]  /*0d40*/  @!P3 FFMA R0, R17, R5, R0 ;  /* 0x000000051100b223 */ /* 0x004fc80000000000 */
[----:B---3--:R-:W-:-:S04]  /*0d50*/  @!P5 FFMA R0, R19, R6, R0 ;  /* 0x000000061300d223 */ /* 0x008fc80000000000 */
[----:B-----5:R-:W-:-:S04]  /*0d60*/  @!P2 FFMA R0, R21, R7, R0 ;  /* 0x000000071500a223 */ /* 0x020fc80000000000 */
[----:B0-----:R-:W-:Y:S01]  /*0d70*/  @!P4 FFMA R0, R23, R8, R0 ;  /* 0x000000081700c223 */ /* 0x001fe20000000000 */
[----:B-1----:R-:W-:-:S04]  /*0d80*/  IMAD.WIDE.U32 R2, R29, 0x4, R2 ;  /* 0x000000041d027825 */ /* 0x002fc800078e0002 */
[----:B------:R-:W-:-:S05]  /*0d90*/  @!P6 FFMA R0, R15, R9, R0 ;  /* 0x000000090f00e223 */ /* 0x000fca0000000000 */
[----:B------:R-:W-:Y:S01]  /*0da0*/  STG.E desc[UR4][R2.64], R0 ;  /* 0x0000000002007986 */ /* 0x000fe2000c101904 */
[----:B------:R-:W-:Y:S05]  /*0db0*/  EXIT ;  /* 0x000000000000794d */ /* 0x000fea0003800000 */
.L_x_0:
[----:B------:R-:W-:-:S00]  /*0dc0*/  BRA `(.L_x_0) ;  /* 0xfffffffc00fc7947 */ /* 0x000fc0000383ffff */
[----:B------:R-:W-:-:S00]  /*0dd0*/  NOP ;  /* 0x0000000000007918 */ /* 0x000fc00000000000 */
        /* <DEDUP_REMOVED lines=10> */
.L_x_2:


//--------------------- .text._Z24tiled_convolution_kernelPfS_ii --------------------------
	.section	.text._Z24tiled_convolution_kernelPfS_ii,"ax",@progbits
	.align	128
        .global         _Z24tiled_convolution_kernelPfS_ii
        .type           _Z24tiled_convolution_kernelPfS_ii,@function
        .size           _Z24tiled_convolution_kernelPfS_ii,(.L_x_3 - _Z24tiled_convolution_kernelPfS_ii)
        .other          _Z24tiled_convolution_kernelPfS_ii,@"STO_CUDA_ENTRY STV_DEFAULT"
_Z24tiled_convolution_kernelPfS_ii:
.text._Z24tiled_convolution_kernelPfS_ii:
[----:B------:R-:W-:Y:S01]  /*0000*/  LDC R1, c[0x0][0x37c] ;  /* 0x0000df00ff017b82 */ /* 0x000fe20000000800 */
[----:B------:R-:W0:Y:S01]  /*0010*/  S2R R11, SR_TID.Y ;  /* 0x00000000000b7919 */ /* 0x000e220000002200 */
[----:B------:R-:W1:Y:S01]  /*0020*/  LDCU.64 UR8, c[0x0][0x390] ;  /* 0x00007200ff0877ac */ /* 0x000e620008000a00 */
[----:B------:R-:W0:Y:S01]  /*0030*/  S2R R4, SR_CTAID.Y ;  /* 0x0000000000047919 */ /* 0x000e220000002600 */
[----:B------:R-:W2:Y:S01]  /*0040*/  LDCU.64 UR6, c[0x0][0x358] ;  /* 0x00006b00ff0677ac */ /* 0x000ea20008000a00 */
[----:B------:R-:W3:Y:S01]  /*0050*/  S2R R9, SR_TID.X ;  /* 0x0000000000097919 */ /* 0x000ee20000002100 */
[----:B------:R-:W4:Y:S01]  /*0060*/  S2R R5, SR_CTAID.X ;  /* 0x0000000000057919 */ /* 0x000f220000002500 */
[----:B0-----:R-:W-:Y:S01]  /*0070*/  IMAD R4, R4, 0xc, R11 ;  /* 0x0000000c04047824 */ /* 0x001fe200078e020b */
[----:B---3--:R-:W-:-:S04]  /*0080*/  IADD3 R0, PT, PT, R9, -0x2, RZ ;  /* 0xfffffffe09007810 */ /* 0x008fc80007ffe0ff */
[----:B------:R-:W-:Y:S01]  /*0090*/  IADD3 R3, PT, PT, R4, -0x2, RZ ;  /* 0xfffffffe04037810 */ /* 0x000fe20007ffe0ff */
[----:B----4-:R-:W-:-:S03]  /*00a0*/  IMAD R2, R5, 0xc, R0 ;  /* 0x0000000c05027824 */ /* 0x010fc600078e0200 */
[----:B-1----:R-:W-:-:S04]  /*00b0*/  ISETP.GE.AND P0, PT, R3, UR9, PT ;  /* 0x0000000903007c0c */ /* 0x002fc8000bf06270 */
[----:B------:R-:W-:-:S04]  /*00c0*/  ISETP.LT.U32.OR P0, PT, R4, 0x2, P0 ;  /* 0x000000020400780c */ /* 0x000fc80000701470 */
[----:B------:R-:W-:-:S04]  /*00d0*/  ISETP.LT.OR P0, PT, R2, RZ, P0 ;  /* 0x000000ff0200720c */ /* 0x000fc80000701670 */
[----:B------:R-:W-:-:S13]  /*00e0*/  ISETP.GE.OR P0, PT, R2, UR8, P0 ;  /* 0x0000000802007c0c */ /* 0x000fda0008706670 */
[----:B------:R-:W0:Y:S01]  /*00f0*/  @!P0 LDC.64 R6, c[0x0][0x380] ;  /* 0x0000e000ff068b82 */ /* 0x000e220000000a00 */
[----:B------:R-:W-:-:S04]  /*0100*/  @!P0 IMAD R5, R3, UR8, R2 ;  /* 0x0000000803058c24 */ /* 0x000fc8000f8e0202 */
[----:B0-----:R-:W-:-:S06]  /*0110*/  @!P0 IMAD.WIDE R6, R5, 0x4, R6 ;  /* 0x0000000405068825 */ /* 0x001fcc00078e0206 */
[----:B--2---:R-:W2:Y:S01]  /*0120*/  @!P0 LDG.E R7, desc[UR6][R6.64] ;  /* 0x0000000606078981 */ /* 0x004ea2000c1e1900 */
[----:B------:R-:W0:Y:S01]  /*0130*/  S2UR UR5, SR_CgaCtaId ;  /* 0x00000000000579c3 */ /* 0x000e220000008800 */
[----:B------:R-:W-:Y:S01]  /*0140*/  ISETP.GE.AND P1, PT, R2, UR8, PT ;  /* 0x0000000802007c0c */ /* 0x000fe2000bf26270 */
[----:B------:R-:W-:-:S03]  /*0150*/  UMOV UR4, 0x400 ;  /* 0x0000040000047882 */ /* 0x000fc60000000000 */
[----:B------:R-:W-:-:S04]  /*0160*/  ISETP.LT.OR P1, PT, R2, RZ, P1 ;  /* 0x000000ff0200720c */ /* 0x000fc80000f21670 */
[----:B------:R-:W-:-:S04]  /*0170*/  ISETP.LT.U32.OR P1, PT, R4, 0x2, P1 ;  /* 0x000000020400780c */ /* 0x000fc80000f21470 */
[----:B------:R-:W-:Y:S01]  /*0180*/  ISETP.GE.OR P1, PT, R3, UR9, P1 ;  /* 0x0000000903007c0c */ /* 0x000fe20008f26670 */
[----:B0-----:R-:W-:-:S06]  /*0190*/  ULEA UR4, UR5, UR4, 0x18 ;  /* 0x0000000405047291 */ /* 0x001fcc000f8ec0ff */
[----:B------:R-:W-:-:S04]  /*01a0*/  LEA R4, R11, UR4, 0x6 ;  /* 0x000000040b047c11 */ /* 0x000fc8000f8e30ff */
[----:B------:R-:W-:-:S05]  /*01b0*/  LEA R4, R9, R4, 0x2 ;  /* 0x0000000409047211 */ /* 0x000fca00078e10ff */
[----:B--2---:R0:W-:Y:S04]  /*01c0*/  @!P0 STS [R4], R7 ;  /* 0x0000000704008388 */ /* 0x0041e80000000800 */
[----:B------:R0:W-:Y:S01]  /*01d0*/  @P0 STS [R4], RZ ;  /* 0x000000ff04000388 */ /* 0x0001e20000000800 */
[----:B------:R-:W-:Y:S06]  /*01e0*/  BAR.SYNC.DEFER_BLOCKING 0x0 ;  /* 0x0000000000007b1d */ /* 0x000fec0000010000 */
[----:B------:R-:W-:Y:S05]  /*01f0*/  @P1 EXIT ;  /* 0x000000000000194d */ /* 0x000fea0003800000 */
[----:B------:R-:W-:-:S04]  /*0200*/  VIADDMNMX.U32 R0, R11, 0xfffffffe, R0, !PT ;  /* 0xfffffffe0b007846 */ /* 0x000fc80007800000 */
[----:B------:R-:W-:-:S13]  /*0210*/  ISETP.GT.U32.AND P0, PT, R0, 0xb, PT ;  /* 0x0000000b0000780c */ /* 0x000fda0003f04070 */
[----:B------:R-:W-:Y:S05]  /*0220*/  @P0 EXIT ;  /* 0x000000000000094d */ /* 0x000fea0003800000 */
[----:B------:R-:W1:Y:S01]  /*0230*/  LDS R0, [R4+-0x88] ;  /* 0xffff780004007984 */ /* 0x000e620000000800 */
[----:B------:R-:W1:Y:S01]  /*0240*/  LDCU.128 UR12, c[0x3][URZ] ;  /* 0x00c00000ff0c77ac */ /* 0x000e620008000c00 */
[----:B------:R-:W-:Y:S02]  /*0250*/  IMAD R3, R3, UR8, R2 ;  /* 0x0000000803037c24 */ /* 0x000fe4000f8e0202 */
[----:B0-----:R-:W0:Y:S01]  /*0260*/  LDS R7, [R4+-0x84] ;  /* 0xffff7c0004077984 */ /* 0x001e220000000800 */
[----:B------:R-:W2:Y:S03]  /*0270*/  LDCU.128 UR16, c[0x3][0x10] ;  /* 0x00c00200ff1077ac */ /* 0x000ea60008000c00 */
[----:B------:R-:W3:Y:S01]  /*0280*/  LDS R8, [R4+-0x80] ;  /* 0xffff800004087984 */ /* 0x000ee20000000800 */
[----:B------:R-:W4:Y:S03]  /*0290*/  LDCU UR4, c[0x3][0x60] ;  /* 0x00c00c00ff0477ac */ /* 0x000f260008000800 */
[----:B------:R-:W5:Y:S04]  /*02a0*/  LDS R9, [R4+-0x7c] ;  /* 0xffff840004097984 */ /* 0x000f680000000800 */
[----:B------:R-:W2:Y:S04]  /*02b0*/  LDS R10, [R4+-0x78] ;  /* 0xffff8800040a7984 */ /* 0x000ea80000000800 */
[----:B------:R-:W4:Y:S04]  /*02c0*/  LDS R11, [R4+-0x48] ;  /* 0xffffb800040b7984 */ /* 0x000f280000000800 */
[----:B------:R-:W4:Y:S04]  /*02d0*/  LDS R12, [R4+-0x44] ;  /* 0xffffbc00040c7984 */ /* 0x000f280000000800 */
[----:B------:R-:W4:Y:S04]  /*02e0*/  LDS R14, [R4+-0x40] ;  /* 0xffffc000040e7984 */ /* 0x000f280000000800 */
[----:B------:R-:W4:Y:S04]  /*02f0*/  LDS R16, [R4+-0x3c] ;  /* 0xffffc40004107984 */ /* 0x000f280000000800 */
[----:B------:R-:W4:Y:S01]  /*0300*/  LDS R5, [R4+-0x38] ;  /* 0xffffc80004057984 */ /* 0x000f220000000800 */
[----:B-1----:R-:W-:-:S03]  /*0310*/  FFMA R6, R0, UR12, RZ ;  /* 0x0000000c00067c23 */ /* 0x002fc600080000ff */
[----:B------:R-:W-:Y:S01]  /*0320*/  LDS R13, [R4+0x40] ;  /* 0x00004000040d7984 */ /* 0x000fe20000000800 */
[----:B0-----:R-:W-:-:S03]  /*0330*/  FFMA R7, R7, UR13, R6 ;  /* 0x0000000d07077c23 */ /* 0x001fc60008000006 */
[----:B------:R-:W0:Y:S01]  /*0340*/  LDS R0, [R4+-0x8] ;  /* 0xfffff80004007984 */ /* 0x000e220000000800 */
[----:B---3--:R-:W-:-:S03]  /*0350*/  FFMA R8, R8, UR14, R7 ;  /* 0x0000000e08087c23 */ /* 0x008fc60008000007 */
[----:B------:R-:W1:Y:S01]  /*0360*/  LDS R6, [R4+-0x4] ;  /* 0xfffffc0004067984 */ /* 0x000e620000000800 */
[----:B-----5:R-:W-:-:S03]  /*0370*/  FFMA R9, R9, UR15, R8 ;  /* 0x0000000f09097c23 */ /* 0x020fc60008000008 */
[----:B------:R-:W3:Y:S01]  /*0380*/  LDS R7, [R4] ;  /* 0x0000000004077984 */ /* 0x000ee20000000800 */
[----:B------:R-:W5:Y:S01]  /*0390*/  LDCU.128 UR12, c[0x3][0x20] ;  /* 0x00c00400ff0c77ac */ /* 0x000f620008000c00 */
[----:B--2---:R-:W-:Y:S02]  /*03a0*/  FFMA R10, R10, UR16, R9 ;  /* 0x000000100a0a7c23 */ /* 0x004fe40008000009 */
[----:B------:R-:W2:Y:S02]  /*03b0*/  LDS R8, [R4+0x4] ;  /* 0x0000040004087984 */ /* 0x000ea40000000800 */
[----:B----4-:R-:W-:Y:S02]  /*03c0*/  FFMA R11, R11, UR17, R10 ;  /* 0x000000110b0b7c23 */ /* 0x010fe4000800000a */
[----:B------:R-:W4:Y:S02]  /*03d0*/  LDS R9, [R4+0x8] ;  /* 0x0000080004097984 */ /* 0x000f240000000800 */
[----:B------:R-:W-:-:S02]  /*03e0*/  FFMA R11, R12, UR18, R11 ;  /* 0x000000120c0b7c23 */ /* 0x000fc4000800000b */
[----:B------:R-:W4:Y:S02]  /*03f0*/  LDS R10, [R4+0x38] ;  /* 0x00003800040a7984 */ /* 0x000f240000000800 */
[----:B------:R-:W-:Y:S02]  /*0400*/  FFMA R11, R14, UR19, R11 ;  /* 0x000000130e0b7c23 */ /* 0x000fe4000800000b */
[----:B------:R-:W4:Y:S01]  /*0410*/  LDS R12, [R4+0x3c] ;  /* 0x00003c00040c7984 */ /* 0x000f220000000800 */
[----:B------:R-:W3:Y:S01]  /*0420*/  LDCU.128 UR16, c[0x3][0x30] ;  /* 0x00c00600ff1077ac */ /* 0x000ee20008000c00 */
[----:B-----5:R-:W-:Y:S02]  /*0430*/  FFMA R16, R16, UR12, R11 ;  /* 0x0000000c10107c23 */ /* 0x020fe4000800000b */
[----:B------:R-:W-:Y:S02]  /*0440*/  LDS R17, [R4+0x80] ;  /* 0x0000800004117984 */ /* 0x000fe40000000800 */
[----:B------:R-:W-:-:S02]  /*0450*/  FFMA R15, R5, UR13, R16 ;  /* 0x0000000d050f7c23 */ /* 0x000fc40008000010 */
[----:B------:R-:W5:Y:S04]  /*0460*/  LDS R11, [R4+0x44] ;  /* 0x00004400040b7984 */ /* 0x000f680000000800 */
[----:B------:R-:W5:Y:S01]  /*0470*/  LDS R5, [R4+0x48] ;  /* 0x0000480004057984 */ /* 0x000f620000000800 */
[----:B0-----:R-:W-:-:S03]  /*0480*/  FFMA R15, R0, UR14, R15 ;  /* 0x0000000e000f7c23 */ /* 0x001fc6000800000f */
[----:B------:R-:W-:Y:S01]  /*0490*/  LDS R19, [R4+0x84] ;  /* 0x0000840004137984 */ /* 0x000fe20000000800 */
[----:B-1----:R-:W-:-:S03]  /*04a0*/  FFMA R6, R6, UR15, R15 ;  /* 0x0000000f06067c23 */ /* 0x002fc6000800000f */
[----:B------:R-:W0:Y:S01]  /*04b0*/  LDS R0, [R4+0x78] ;  /* 0x0000780004007984 */ /* 0x000e220000000800 */
[----:B------:R-:W1:Y:S01]  /*04c0*/  LDCU.128 UR12, c[0x3][0x40] ;  /* 0x00c00800ff0c77ac */ /* 0x000e620008000c00 */
[----:B---3--:R-:W-:Y:S02]  /*04d0*/  FFMA R7, R7, UR16, R6 ;  /* 0x0000001007077c23 */ /* 0x008fe40008000006 */
[----:B------:R-:W3:Y:S02]  /*04e0*/  LDS R15, [R4+0x7c] ;  /* 0x00007c00040f7984 */ /* 0x000ee40000000800 */
[----:B--2---:R-:W-:Y:S02]  /*04f0*/  FFMA R8, R8, UR17, R7 ;  /* 0x0000001108087c23 */ /* 0x004fe40008000007 */
[----:B------:R-:W2:Y:S01]  /*0500*/  LDS R21, [R4+0x88] ;  /* 0x0000880004157984 */ /* 0x000ea20000000800 */
[----:B------:R-:W0:Y:S01]  /*0510*/  LDC.64 R6, c[0x0][0x388] ;  /* 0x0000e200ff067b82 */ /* 0x000e220000000a00 */
[----:B----4-:R-:W-:-:S04]  /*0520*/  FFMA R9, R9, UR18, R8 ;  /* 0x0000001209097c23 */ /* 0x010fc80008000008 */
[----:B------:R-:W-:Y:S01]  /*0530*/  FFMA R9, R10, UR19, R9 ;  /* 0x000000130a097c23 */ /* 0x000fe20008000009 */
[----:B------:R-:W4:Y:S03]  /*0540*/  LDCU.128 UR16, c[0x3][0x50] ;  /* 0x00c00a00ff1077ac */ /* 0x000f260008000c00 */
[----:B-1----:R-:W-:-:S04]  /*0550*/  FFMA R12, R12, UR12, R9 ;  /* 0x0000000c0c0c7c23 */ /* 0x002fc80008000009 */
[----:B------:R-:W-:-:S04]  /*0560*/  FFMA R12, R13, UR13, R12 ;  /* 0x0000000d0d0c7c23 */ /* 0x000fc8000800000c */
[----:B-----5:R-:W-:-:S04]  /*0570*/  FFMA R12, R11, UR14, R12 ;  /* 0x0000000e0b0c7c23 */ /* 0x020fc8000800000c */
[----:B------:R-:W-:Y:S01]  /*0580*/  FFMA R5, R5, UR15, R12 ;  /* 0x0000000f05057c23 */ /* 0x000fe2000800000c */
[----:B0-----:R-:W-:-:S04]  /*0590*/  IMAD.WIDE R6, R3, 0x4, R6 ;  /* 0x0000000403067825 */ /* 0x001fc800078e0206 */
[----:B----4-:R-:W-:-:S04]  /*05a0*/  FFMA R0, R0, UR16, R5 ;  /* 0x0000001000007c23 */ /* 0x010fc80008000005 */
[----:B---3--:R-:W-:-:S04]  /*05b0*/  FFMA R0, R15, UR17, R0 ;  /* 0x000000110f007c23 */ /* 0x008fc80008000000 */
[----:B------:R-:W-:-:S04]  /*05c0*/  FFMA R0, R17, UR18, R0 ;  /* 0x0000001211007c23 */ /* 0x000fc80008000000 */
[----:B------:R-:W-:-:S04]  /*05d0*/  FFMA R0, R19, UR19, R0 ;  /* 0x0000001313007c23 */ /* 0x000fc80008000000 */
[----:B--2---:R-:W-:-:S05]  /*05e0*/  FFMA R21, R21, UR4, R0 ;  /* 0x0000000415157c23 */ /* 0x004fca0008000000 */
[----:B------:R-:W-:Y:S01]  /*05f0*/  STG.E desc[UR6][R6.64], R21 ;  /* 0x0000001506007986 */ /* 0x000fe2000c101906 */
[----:B------:R-:W-:Y:S05]  /*0600*/  EXIT ;  /* 0x000000000000794d */ /* 0x000fea0003800000 */
.L_x_1:
        /* <DEDUP_REMOVED lines=15> */
.L_x_3:


//--------------------- .nv.shared.reserved.0     --------------------------
	.section	.nv.shared.reserved.0,"aw",@nobits
	.weak		__nv_reservedSMEM_offset_0_alias
	.size		__nv_reservedSMEM_offset_0_alias, 0, 64
	.other		__nv_reservedSMEM_offset_0_alias,@"STO_CUDA_RESERVED_SHARED STV_DEFAULT"
__nv_reservedSMEM_offset_0_alias:
	.zero		0
	.zero		64


//--------------------- .nv.shared._Z24tiled_convolution_kernelPfS_ii --------------------------
	.section	.nv.shared._Z24tiled_convolution_kernelPfS_ii,"aw",@nobits
	.sectionflags	@""
	.align	4
.nv.shared._Z24tiled_convolution_kernelPfS_ii:
	.zero		2048


//--------------------- .nv.constant0._Z24naive_convolution_kernelPfS_jj --------------------------
	.section	.nv.constant0._Z24naive_convolution_kernelPfS_jj,"a",@progbits
	.sectionflags	@""
	.align	4
.nv.constant0._Z24naive_convolution_kernelPfS_jj:
	.zero		920


//--------------------- .nv.constant0._Z24tiled_convolution_kernelPfS_ii --------------------------
	.section	.nv.constant0._Z24tiled_convolution_kernelPfS_ii,"a",@progbits
	.sectionflags	@""
	.align	4
.nv.constant0._Z24tiled_convolution_kernelPfS_ii:
	.zero		920


//--------------------- SYMBOLS --------------------------

	.type		.nv.reservedSmem.offset0,@object
	.size		.nv.reservedSmem.offset0,0x4
	.type		.nv.reservedSmem.cap,@object
	.size		.nv.reservedSmem.cap,0x4
